	.target	sm_90a

	.elftype	@"ET_EXEC"


//--------------------- .note.nv.tkinfo           --------------------------
	.section	.note.nv.tkinfo,"",@"SHT_NOTE"
	.sectionflags	@"SHF_NOTE_NV_TKINFO"
	.tkinfo
        /*0018*/ 	.word	0x00000002
        /*0030*/ 	.string	""
        /*0030*/ 	.string	"ptxas"
        /*0030*/ 	.string	"Cuda compilation tools, release 13.0, V13.0.88"
        /*0030*/ 	.string	"Build cuda_13.0.r13.0/compiler.36424714_0"
        /*0030*/ 	.string	"-arch sm_90a -m 64 "



//--------------------- .note.nv.cuinfo           --------------------------
	.section	.note.nv.cuinfo,"",@"SHT_NOTE"
	.sectionflags	@"SHF_NOTE_NV_CUINFO"
        /*0018*/ 	.short	0x0002
        /*001a*/ 	.short	0x005a
        /*001c*/ 	.short	0x0082
	.zero		2


//--------------------- .nv.info                  --------------------------
	.section	.nv.info,"",@"SHT_CUDA_INFO"
	.align	4


	//----- nvinfo : EIATTR_REGCOUNT
	.align		4
        /*0000*/ 	.byte	0x04, 0x2f
        /*0002*/ 	.short	(.L_15 - .L_14)
	.align		4
.L_14:
        /*0004*/ 	.word	index@(_ZN7cutlass13device_kernelINS_4gemm6kernel13GemmUniversalIN4cute5tupleIJiiiiEEENS1_10collective13CollectiveMmaINS1_34MainloopSm90TmaGmmaWarpSpecializedILi14ENS5_IJNS4_1CILi1EEESB_SB_EEENS1_32KernelTmaWarpSpecializedPingpongEEENS5_IJNSA_ILi64EEESF_NSA_ILi32EEEEEEfNS5_IJlSB_lEEEfSI_NS4_8TiledMMAINS4_8MMA_AtomIJNS4_4SM904GMMA29MMA_64x64x8_F32TF32TF32_SS_TNILNSM_7ScaleInE1ELSO_1EEEEEENS4_6LayoutISC_NS5_IJNSA_ILi0EEESS_SS_EEEEENS5_IJNS4_10UnderscoreESV_SV_EEEEENS4_13SM90_TMA_LOADENS4_14ComposedLayoutINS4_7SwizzleILi3ELi4ELi3EEENS4_18smem_ptr_flag_bitsILi32EEENSR_INS5_IJNSA_ILi8EEESG_EEENS5_IJSG_SB_EEEEEEEvNS4_8identityESY_S18_vS19_EENS_8epilogue10collective6detail29Sm90TmaWarpSpecializedAdapterINS1C_15DefaultEpilogueIfSI_SI_NS1B_6thread17LinearCombinationIfLi1EffLNS1G_9ScaleType4KindE0ELNS_15FloatRoundStyleE2EfEENS1_15EpilogueDefaultEEEEEvvEEEEvNT_6ParamsE)
        /*0008*/ 	.word	0x000000a8


	//----- nvinfo : EIATTR_FRAME_SIZE
	.align		4
.L_15:
        /*000c*/ 	.byte	0x04, 0x11
        /*000e*/ 	.short	(.L_17 - .L_16)
	.align		4
.L_16:
        /*0010*/ 	.word	index@(_ZN7cutlass13device_kernelINS_4gemm6kernel13GemmUniversalIN4cute5tupleIJiiiiEEENS1_10collective13CollectiveMmaINS1_34MainloopSm90TmaGmmaWarpSpecializedILi14ENS5_IJNS4_1CILi1EEESB_SB_EEENS1_32KernelTmaWarpSpecializedPingpongEEENS5_IJNSA_ILi64EEESF_NSA_ILi32EEEEEEfNS5_IJlSB_lEEEfSI_NS4_8TiledMMAINS4_8MMA_AtomIJNS4_4SM904GMMA29MMA_64x64x8_F32TF32TF32_SS_TNILNSM_7ScaleInE1ELSO_1EEEEEENS4_6LayoutISC_NS5_IJNSA_ILi0EEESS_SS_EEEEENS5_IJNS4_10UnderscoreESV_SV_EEEEENS4_13SM90_TMA_LOADENS4_14ComposedLayoutINS4_7SwizzleILi3ELi4ELi3EEENS4_18smem_ptr_flag_bitsILi32EEENSR_INS5_IJNSA_ILi8EEESG_EEENS5_IJSG_SB_EEEEEEEvNS4_8identityESY_S18_vS19_EENS_8epilogue10collective6detail29Sm90TmaWarpSpecializedAdapterINS1C_15DefaultEpilogueIfSI_SI_NS1B_6thread17LinearCombinationIfLi1EffLNS1G_9ScaleType4KindE0ELNS_15FloatRoundStyleE2EfEENS1_15EpilogueDefaultEEEEEvvEEEEvNT_6ParamsE)
        /*0014*/ 	.word	0x00000008


	//----- nvinfo : EIATTR_MIN_STACK_SIZE
	.align		4
.L_17:
        /*0018*/ 	.byte	0x04, 0x12
        /*001a*/ 	.short	(.L_19 - .L_18)
	.align		4
.L_18:
        /*001c*/ 	.word	index@(_ZN7cutlass13device_kernelINS_4gemm6kernel13GemmUniversalIN4cute5tupleIJiiiiEEENS1_10collective13CollectiveMmaINS1_34MainloopSm90TmaGmmaWarpSpecializedILi14ENS5_IJNS4_1CILi1EEESB_SB_EEENS1_32KernelTmaWarpSpecializedPingpongEEENS5_IJNSA_ILi64EEESF_NSA_ILi32EEEEEEfNS5_IJlSB_lEEEfSI_NS4_8TiledMMAINS4_8MMA_AtomIJNS4_4SM904GMMA29MMA_64x64x8_F32TF32TF32_SS_TNILNSM_7ScaleInE1ELSO_1EEEEEENS4_6LayoutISC_NS5_IJNSA_ILi0EEESS_SS_EEEEENS5_IJNS4_10UnderscoreESV_SV_EEEEENS4_13SM90_TMA_LOADENS4_14ComposedLayoutINS4_7SwizzleILi3ELi4ELi3EEENS4_18smem_ptr_flag_bitsILi32EEENSR_INS5_IJNSA_ILi8EEESG_EEENS5_IJSG_SB_EEEEEEEvNS4_8identityESY_S18_vS19_EENS_8epilogue10collective6detail29Sm90TmaWarpSpecializedAdapterINS1C_15DefaultEpilogueIfSI_SI_NS1B_6thread17LinearCombinationIfLi1EffLNS1G_9ScaleType4KindE0ELNS_15FloatRoundStyleE2EfEENS1_15EpilogueDefaultEEEEEvvEEEEvNT_6ParamsE)
        /*0020*/ 	.word	0x00000008
.L_19:


//--------------------- .nv.compat                --------------------------
	.section	.nv.compat,"",@"SHT_CUDA_COMPAT_INFO"
	.align	4
        /*0000*/ 	.byte	0x02, 0x09, 0x01, 0x00, 0x02, 0x02, 0x04, 0x00, 0x02, 0x05, 0x05, 0x00, 0x03, 0x07, 0x01, 0x01
        /*0010*/ 	.byte	0x02, 0x03, 0x01, 0x00, 0x02, 0x06, 0x01, 0x00, 0x04, 0x0b, 0x08, 0x00, 0x00, 0x00, 0x00, 0x00
        /*0020*/ 	.byte	0x00, 0x00, 0x00, 0x00


//--------------------- .nv.info._ZN7cutlass13device_kernelINS_4gemm6kernel13GemmUniversalIN4cute5tupleIJiiiiEEENS1_10collective13CollectiveMmaINS1_34MainloopSm90TmaGmmaWarpSpecializedILi14ENS5_IJNS4_1CILi1EEESB_SB_EEENS1_32KernelTmaWarpSpecializedPingpongEEENS5_IJNSA_ILi64EEESF_NSA_ILi32EEEEEEfNS5_IJlSB_lEEEfSI_NS4_8TiledMMAINS4_8MMA_AtomIJNS4_4SM904GMMA29MMA_64x64x8_F32TF32TF32_SS_TNILNSM_7ScaleInE1ELSO_1EEEEEENS4_6LayoutISC_NS5_IJNSA_ILi0EEESS_SS_EEEEENS5_IJNS4_10UnderscoreESV_SV_EEEEENS4_13SM90_TMA_LOADENS4_14ComposedLayoutINS4_7SwizzleILi3ELi4ELi3EEENS4_18smem_ptr_flag_bitsILi32EEENSR_INS5_IJNSA_ILi8EEESG_EEENS5_IJSG_SB_EEEEEEEvNS4_8identityESY_S18_vS19_EENS_8epilogue10collective6detail29Sm90TmaWarpSpecializedAdapterINS1C_15DefaultEpilogueIfSI_SI_NS1B_6thread17LinearCombinationIfLi1EffLNS1G_9ScaleType4KindE0ELNS_15FloatRoundStyleE2EfEENS1_15EpilogueDefaultEEEEEvvEEEEvNT_6ParamsE --------------------------
	.section	.nv.info._ZN7cutlass13device_kernelINS_4gemm6kernel13GemmUniversalIN4cute5tupleIJiiiiEEENS1_10collective13CollectiveMmaINS1_34MainloopSm90TmaGmmaWarpSpecializedILi14ENS5_IJNS4_1CILi1EEESB_SB_EEENS1_32KernelTmaWarpSpecializedPingpongEEENS5_IJNSA_ILi64EEESF_NSA_ILi32EEEEEEfNS5_IJlSB_lEEEfSI_NS4_8TiledMMAINS4_8MMA_AtomIJNS4_4SM904GMMA29MMA_64x64x8_F32TF32TF32_SS_TNILNSM_7ScaleInE1ELSO_1EEEEEENS4_6LayoutISC_NS5_IJNSA_ILi0EEESS_SS_EEEEENS5_IJNS4_10UnderscoreESV_SV_EEEEENS4_13SM90_TMA_LOADENS4_14ComposedLayoutINS4_7SwizzleILi3ELi4ELi3EEENS4_18smem_ptr_flag_bitsILi32EEENSR_INS5_IJNSA_ILi8EEESG_EEENS5_IJSG_SB_EEEEEEEvNS4_8identityESY_S18_vS19_EENS_8epilogue10collective6detail29Sm90TmaWarpSpecializedAdapterINS1C_15DefaultEpilogueIfSI_SI_NS1B_6thread17LinearCombinationIfLi1EffLNS1G_9ScaleType4KindE0ELNS_15FloatRoundStyleE2EfEENS1_15EpilogueDefaultEEEEEvvEEEEvNT_6ParamsE,"",@"SHT_CUDA_INFO"
	.sectionflags	@""
	.align	4


	//----- nvinfo : EIATTR_CUDA_API_VERSION
	.align		4
        /*0000*/ 	.byte	0x04, 0x37
        /*0002*/ 	.short	(.L_21 - .L_20)
.L_20:
        /*0004*/ 	.word	0x00000082


	//----- nvinfo : EIATTR_KPARAM_INFO
	.align		4
.L_21:
        /*0008*/ 	.byte	0x04, 0x17
        /*000a*/ 	.short	(.L_23 - .L_22)
.L_22:
        /*000c*/ 	.word	0x00000000
        /*0010*/ 	.short	0x0000
        /*0012*/ 	.short	0x0070
        /*0014*/ 	.byte	0x00, 0xf0, 0x01, 0x10


	//----- nvinfo : EIATTR_SPARSE_MMA_MASK
	.align		4
.L_23:
        /*0018*/ 	.byte	0x03, 0x50
        /*001a*/ 	.short	0x0000


	//----- nvinfo : EIATTR_MAXREG_COUNT
	.align		4
        /*001c*/ 	.byte	0x03, 0x1b
        /*001e*/ 	.short	0x00a8


	//----- nvinfo : EIATTR_NUM_BARRIERS
	.align		4
        /*0020*/ 	.byte	0x02, 0x4c
        /*0022*/ 	.byte	0x01
	.zero		1


	//----- nvinfo : EIATTR_EXTERNS
	.align		4
        /*0024*/ 	.byte	0x04, 0x0f
        /*0026*/ 	.short	(.L_25 - .L_24)


	//   ....[0]....
	.align		4
.L_24:
        /*0028*/ 	.word	index@(__assertfail)


	//----- nvinfo : EIATTR_ANNOTATIONS
	.align		4
.L_25:
        /*002c*/ 	.byte	0x04, 0x55
        /*002e*/ 	.short	(.L_27 - .L_26)


	//   ....[0]....
.L_26:
        /*0030*/ 	.word	0x00000001
        /*0034*/ 	.byte	0x40, 0x0c, 0x00, 0x00, 0x01, 0x00, 0x00, 0x00, 0x50, 0x3e, 0x00, 0x00, 0x01, 0x00, 0x00, 0x00
        /*0044*/ 	.byte	0x40, 0x4a, 0x00, 0x00


	//----- nvinfo : EIATTR_MERCURY_ISA_VERSION
	.align		4
.L_27:
        /*0048*/ 	.byte	0x03, 0x5f
        /*004a*/ 	.short	0x0101


	//----- nvinfo : EIATTR_INT_WARP_WIDE_INSTR_OFFSETS
	.align		4
        /*004c*/ 	.byte	0x04, 0x31
        /*004e*/ 	.short	(.L_29 - .L_28)


	//   ....[0]....
.L_28:
        /*0050*/ 	.word	0x00000550


	//   ....[1]....
        /*0054*/ 	.word	0x00000570


	//   ....[2]....
        /*0058*/ 	.word	0x000005f0


	//   ....[3]....
        /*005c*/ 	.word	0x00000600


	//   ....[4]....
        /*0060*/ 	.word	0x00000610


	//   ....[5]....
        /*0064*/ 	.word	0x00000630


	//   ....[6]....
        /*0068*/ 	.word	0x000006c0


	//   ....[7]....
        /*006c*/ 	.word	0x000006e0


	//----- nvinfo : EIATTR_COOP_GROUP_MASK_REGIDS
	.align		4
.L_29:
        /*0070*/ 	.byte	0x04, 0x29
        /*0072*/ 	.short	(.L_31 - .L_30)


	//   ....[0]....
.L_30:
        /*0074*/ 	.word	0xffffffff


	//   ....[1]....
        /*0078*/ 	.word	0xffffffff


	//   ....[2]....
        /*007c*/ 	.word	0xffffffff


	//   ....[3]....
        /*0080*/ 	.word	0xffffffff


	//   ....[4]....
        /*0084*/ 	.word	0xffffffff


	//   ....[5]....
        /*0088*/ 	.word	0xffffffff


	//----- nvinfo : EIATTR_COOP_GROUP_INSTR_OFFSETS
	.align		4
.L_31:
        /*008c*/ 	.byte	0x04, 0x28
        /*008e*/ 	.short	(.L_33 - .L_32)


	//   ....[0]....
.L_32:
        /*0090*/ 	.word	0x00000070


	//   ....[1]....
        /*0094*/ 	.word	0x00000080


	//   ....[2]....
        /*0098*/ 	.word	0x00000140


	//   ....[3]....
        /*009c*/ 	.word	0x00000440


	//   ....[4]....
        /*00a0*/ 	.word	0x00000480


	//   ....[5]....
        /*00a4*/ 	.word	0x000004d0


	//----- nvinfo : EIATTR_REG_RECONFIG
	.align		4
.L_33:
        /*00a8*/ 	.byte	0x01, 0x54
	.zero		2


	//----- nvinfo : EIATTR_SYSCALL_OFFSETS
	.align		4
        /*00ac*/ 	.byte	0x04, 0x46
        /*00ae*/ 	.short	(.L_35 - .L_34)


	//   ....[0]....
.L_34:
        /*00b0*/ 	.word	0x00001780


	//----- nvinfo : EIATTR_MBARRIER_INSTR_OFFSETS
	.align		4
.L_35:
        /*00b4*/ 	.byte	0x04, 0x39
        /*00b6*/ 	.short	(.L_37 - .L_36)


	//   ....[0]....
.L_36:
        /*00b8*/ 	.word	0x00000260
        /*00bc*/ 	.word	0x000000ff
        /*00c0*/ 	.word	0x00000000
        /*00c4*/ 	.short	0x0100
        /*00c6*/ 	.byte	0x08
	.zero		1


	//   ....[1]....
        /*00c8*/ 	.word	0x00000270
        /*00cc*/ 	.word	0x000000ff
        /*00d0*/ 	.word	0x00000070
        /*00d4*/ 	.short	0x0100
        /*00d6*/ 	.byte	0x08
	.zero		1


	//   ....[2]....
        /*00d8*/ 	.word	0x00000280
        /*00dc*/ 	.word	0x000000ff
        /*00e0*/ 	.word	0x00000008
        /*00e4*/ 	.short	0x0100
        /*00e6*/ 	.byte	0x08
	.zero		1


	//   ....[3]....
        /*00e8*/ 	.word	0x00000290
        /*00ec*/ 	.word	0x000000ff
        /*00f0*/ 	.word	0x00000078
        /*00f4*/ 	.short	0x0100
        /*00f6*/ 	.byte	0x08
	.zero		1


	//   ....[4]....
        /*00f8*/ 	.word	0x000002a0
        /*00fc*/ 	.word	0x000000ff
        /*0100*/ 	.word	0x00000010
        /*0104*/ 	.short	0x0100
        /*0106*/ 	.byte	0x08
	.zero		1


	//   ....[5]....
        /*0108*/ 	.word	0x000002b0
        /*010c*/ 	.word	0x000000ff
        /*0110*/ 	.word	0x00000080
        /*0114*/ 	.short	0x0100
        /*0116*/ 	.byte	0x08
	.zero		1


	//   ....[6]....
        /*0118*/ 	.word	0x000002c0
        /*011c*/ 	.word	0x000000ff
        /*0120*/ 	.word	0x00000018
        /*0124*/ 	.short	0x0100
        /*0126*/ 	.byte	0x08
	.zero		1


	//   ....[7]....
        /*0128*/ 	.word	0x000002d0
        /*012c*/ 	.word	0x000000ff
        /*0130*/ 	.word	0x00000088
        /*0134*/ 	.short	0x0100
        /*0136*/ 	.byte	0x08
	.zero		1


	//   ....[8]....
        /*0138*/ 	.word	0x000002e0
        /*013c*/ 	.word	0x000000ff
        /*0140*/ 	.word	0x00000020
        /*0144*/ 	.short	0x0100
        /*0146*/ 	.byte	0x08
	.zero		1


	//   ....[9]....
        /*0148*/ 	.word	0x000002f0
        /*014c*/ 	.word	0x000000ff
        /*0150*/ 	.word	0x00000090
        /*0154*/ 	.short	0x0100
        /*0156*/ 	.byte	0x08
	.zero		1


	//   ....[10]....
        /*0158*/ 	.word	0x00000300
        /*015c*/ 	.word	0x000000ff
        /*0160*/ 	.word	0x00000028
        /*0164*/ 	.short	0x0100
        /*0166*/ 	.byte	0x08
	.zero		1


	//   ....[11]....
        /*0168*/ 	.word	0x00000310
        /*016c*/ 	.word	0x000000ff
        /*0170*/ 	.word	0x00000098
        /*0174*/ 	.short	0x0100
        /*0176*/ 	.byte	0x08
	.zero		1


	//   ....[12]....
        /*0178*/ 	.word	0x00000320
        /*017c*/ 	.word	0x000000ff
        /*0180*/ 	.word	0x00000030
        /*0184*/ 	.short	0x0100
        /*0186*/ 	.byte	0x08
	.zero		1


	//   ....[13]....
        /*0188*/ 	.word	0x00000330
        /*018c*/ 	.word	0x000000ff
        /*0190*/ 	.word	0x000000a0
        /*0194*/ 	.short	0x0100
        /*0196*/ 	.byte	0x08
	.zero		1


	//   ....[14]....
        /*0198*/ 	.word	0x00000340
        /*019c*/ 	.word	0x000000ff
        /*01a0*/ 	.word	0x00000038
        /*01a4*/ 	.short	0x0100
        /*01a6*/ 	.byte	0x08
	.zero		1


	//   ....[15]....
        /*01a8*/ 	.word	0x00000350
        /*01ac*/ 	.word	0x000000ff
        /*01b0*/ 	.word	0x000000a8
        /*01b4*/ 	.short	0x0100
        /*01b6*/ 	.byte	0x08
	.zero		1


	//   ....[16]....
        /*01b8*/ 	.word	0x00000360
        /*01bc*/ 	.word	0x000000ff
        /*01c0*/ 	.word	0x00000040
        /*01c4*/ 	.short	0x0100
        /*01c6*/ 	.byte	0x08
	.zero		1


	//   ....[17]....
        /*01c8*/ 	.word	0x00000370
        /*01cc*/ 	.word	0x000000ff
        /*01d0*/ 	.word	0x000000b0
        /*01d4*/ 	.short	0x0100
        /*01d6*/ 	.byte	0x08
	.zero		1


	//   ....[18]....
        /*01d8*/ 	.word	0x00000380
        /*01dc*/ 	.word	0x000000ff
        /*01e0*/ 	.word	0x00000048
        /*01e4*/ 	.short	0x0100
        /*01e6*/ 	.byte	0x08
	.zero		1


	//   ....[19]....
        /*01e8*/ 	.word	0x00000390
        /*01ec*/ 	.word	0x000000ff
        /*01f0*/ 	.word	0x000000b8
        /*01f4*/ 	.short	0x0100
        /*01f6*/ 	.byte	0x08
	.zero		1


	//   ....[20]....
        /*01f8*/ 	.word	0x000003a0
        /*01fc*/ 	.word	0x000000ff
        /*0200*/ 	.word	0x00000050
        /*0204*/ 	.short	0x0100
        /*0206*/ 	.byte	0x08
	.zero		1


	//   ....[21]....
        /*0208*/ 	.word	0x000003b0
        /*020c*/ 	.word	0x000000ff
        /*0210*/ 	.word	0x000000c0
        /*0214*/ 	.short	0x0100
        /*0216*/ 	.byte	0x08
	.zero		1


	//   ....[22]....
        /*0218*/ 	.word	0x000003c0
        /*021c*/ 	.word	0x000000ff
        /*0220*/ 	.word	0x00000058
        /*0224*/ 	.short	0x0100
        /*0226*/ 	.byte	0x08
	.zero		1


	//   ....[23]....
        /*0228*/ 	.word	0x000003d0
        /*022c*/ 	.word	0x000000ff
        /*0230*/ 	.word	0x000000c8
        /*0234*/ 	.short	0x0100
        /*0236*/ 	.byte	0x08
	.zero		1


	//   ....[24]....
        /*0238*/ 	.word	0x000003e0
        /*023c*/ 	.word	0x000000ff
        /*0240*/ 	.word	0x00000060
        /*0244*/ 	.short	0x0100
        /*0246*/ 	.byte	0x08
	.zero		1


	//   ....[25]....
        /*0248*/ 	.word	0x000003f0
        /*024c*/ 	.word	0x000000ff
        /*0250*/ 	.word	0x000000d0
        /*0254*/ 	.short	0x0100
        /*0256*/ 	.byte	0x08
	.zero		1


	//   ....[26]....
        /*0258*/ 	.word	0x00000400
        /*025c*/ 	.word	0x000000ff
        /*0260*/ 	.word	0x00000068
        /*0264*/ 	.short	0x0100
        /*0266*/ 	.byte	0x08
	.zero		1


	//   ....[27]....
        /*0268*/ 	.word	0x00000410
        /*026c*/ 	.word	0x000000ff
        /*0270*/ 	.word	0x000000d8
        /*0274*/ 	.short	0x0100
        /*0276*/ 	.byte	0x08
	.zero		1


	//   ....[28]....
        /*0278*/ 	.word	0x00000720
        /*027c*/ 	.word	0x000000ff
        /*0280*/ 	.word	0x00000110
        /*0284*/ 	.short	0x0100
        /*0286*/ 	.byte	0x08
	.zero		1


	//   ....[29]....
        /*0288*/ 	.word	0x00000790
        /*028c*/ 	.word	0x000000ff
        /*0290*/ 	.word	0x00000118
        /*0294*/ 	.short	0x0100
        /*0296*/ 	.byte	0x08
	.zero		1


	//   ....[30]....
        /*0298*/ 	.word	0x000007b0
        /*029c*/ 	.word	0x000000ff
        /*02a0*/ 	.word	0x000000f0
        /*02a4*/ 	.short	0x0100
        /*02a6*/ 	.byte	0x09
	.zero		1


	//   ....[31]....
        /*02a8*/ 	.word	0x000007c0
        /*02ac*/ 	.word	0x000000ff
        /*02b0*/ 	.word	0x000000f8
        /*02b4*/ 	.short	0x0100
        /*02b6*/ 	.byte	0x09
	.zero		1


	//   ....[32]....
        /*02b8*/ 	.word	0x000007d0
        /*02bc*/ 	.word	0x000000ff
        /*02c0*/ 	.word	0x00000100
        /*02c4*/ 	.short	0x0100
        /*02c6*/ 	.byte	0x09
	.zero		1


	//   ....[33]....
        /*02c8*/ 	.word	0x000007e0
        /*02cc*/ 	.word	0x000000ff
        /*02d0*/ 	.word	0x00000108
        /*02d4*/ 	.short	0x0100
        /*02d6*/ 	.byte	0x09
	.zero		1


	//   ....[34]....
        /*02d8*/ 	.word	0x00001660
        /*02dc*/ 	.word	0x0000003d
        /*02e0*/ 	.word	0x00000000
        /*02e4*/ 	.short	0x010a
        /*02e6*/ 	.byte	0x2a
	.zero		1


	//   ....[35]....
        /*02e8*/ 	.word	0x00001800
        /*02ec*/ 	.word	0x00000003
        /*02f0*/ 	.word	0x00000000
        /*02f4*/ 	.short	0x010a
        /*02f6*/ 	.byte	0x3f
	.zero		1


	//   ....[36]....
        /*02f8*/ 	.word	0x00001840
        /*02fc*/ 	.word	0x00000003
        /*0300*/ 	.word	0x00000000
        /*0304*/ 	.short	0x010a
        /*0306*/ 	.byte	0x3f
	.zero		1


	//   ....[37]....
        /*0308*/ 	.word	0x00001b40
        /*030c*/ 	.word	0x000000ff
        /*0310*/ 	.word	0x00000000
        /*0314*/ 	.short	0x010a
        /*0316*/ 	.byte	0x04
	.zero		1


	//   ....[38]....
        /*0318*/ 	.word	0x00001b80
        /*031c*/ 	.word	0x000000ff
        /*0320*/ 	.word	0x00000000
        /*0324*/ 	.short	0x010a
        /*0326*/ 	.byte	0x04
	.zero		1


	//   ....[39]....
        /*0328*/ 	.word	0x00001de0
        /*032c*/ 	.word	0x000000ff
        /*0330*/ 	.word	0x00000000
        /*0334*/ 	.short	0x0101
        /*0336*/ 	.byte	0x04
	.zero		1


	//   ....[40]....
        /*0338*/ 	.word	0x00001ed0
        /*033c*/ 	.word	0x0000003e
        /*0340*/ 	.word	0x00000000
        /*0344*/ 	.short	0x0101
        /*0346*/ 	.byte	0x2f
	.zero		1


	//   ....[41]....
        /*0348*/ 	.word	0x00001fb0
        /*034c*/ 	.word	0x000000ff
        /*0350*/ 	.word	0x00000000
        /*0354*/ 	.short	0x0101
        /*0356*/ 	.byte	0x06
	.zero		1


	//   ....[42]....
        /*0358*/ 	.word	0x00002060
        /*035c*/ 	.word	0x0000003d
        /*0360*/ 	.word	0x00000010
        /*0364*/ 	.short	0x010a
        /*0366*/ 	.byte	0x2a
	.zero		1


	//   ....[43]....
        /*0368*/ 	.word	0x00003e70
        /*036c*/ 	.word	0x00000040
        /*0370*/ 	.word	0x00000000
        /*0374*/ 	.short	0x0101
        /*0376*/ 	.byte	0x2f
	.zero		1


	//   ....[44]....
        /*0378*/ 	.word	0x000047d0
        /*037c*/ 	.word	0x0000000a
        /*0380*/ 	.word	0x00000070
        /*0384*/ 	.short	0x010a
        /*0386*/ 	.byte	0x3f
	.zero		1


	//   ....[45]....
        /*0388*/ 	.word	0x00004b50
        /*038c*/ 	.word	0x00000008
        /*0390*/ 	.word	0x00000118
        /*0394*/ 	.short	0x0101
        /*0396*/ 	.byte	0x3f
	.zero		1


	//   ....[46]....
        /*0398*/ 	.word	0x000052e0
        /*039c*/ 	.word	0x00000009
        /*03a0*/ 	.word	0x00000000
        /*03a4*/ 	.short	0x010a
        /*03a6*/ 	.byte	0x3f
	.zero		1


	//   ....[47]....
        /*03a8*/ 	.word	0x00005360
        /*03ac*/ 	.word	0x00000008
        /*03b0*/ 	.word	0x00000000
        /*03b4*/ 	.short	0x010a
        /*03b6*/ 	.byte	0x3f
	.zero		1


	//   ....[48]....
        /*03b8*/ 	.word	0x000053f0
        /*03bc*/ 	.word	0x00000009
        /*03c0*/ 	.word	0x00000000
        /*03c4*/ 	.short	0x010a
        /*03c6*/ 	.byte	0x3f
	.zero		1


	//   ....[49]....
        /*03c8*/ 	.word	0x00005480
        /*03cc*/ 	.word	0x00000008
        /*03d0*/ 	.word	0x00000000
        /*03d4*/ 	.short	0x010a
        /*03d6*/ 	.byte	0x3f
	.zero		1


	//   ....[50]....
        /*03d8*/ 	.word	0x00005510
        /*03dc*/ 	.word	0x00000009
        /*03e0*/ 	.word	0x00000000
        /*03e4*/ 	.short	0x010a
        /*03e6*/ 	.byte	0x3f
	.zero		1


	//   ....[51]....
        /*03e8*/ 	.word	0x000055a0
        /*03ec*/ 	.word	0x00000008
        /*03f0*/ 	.word	0x00000000
        /*03f4*/ 	.short	0x010a
        /*03f6*/ 	.byte	0x3f
	.zero		1


	//   ....[52]....
        /*03f8*/ 	.word	0x00005630
        /*03fc*/ 	.word	0x00000009
        /*0400*/ 	.word	0x00000000
        /*0404*/ 	.short	0x010a
        /*0406*/ 	.byte	0x3f
	.zero		1


	//   ....[53]....
        /*0408*/ 	.word	0x000056c0
        /*040c*/ 	.word	0x00000008
        /*0410*/ 	.word	0x00000000
        /*0414*/ 	.short	0x010a
        /*0416*/ 	.byte	0x3f
	.zero		1


	//   ....[54]....
        /*0418*/ 	.word	0x00005750
        /*041c*/ 	.word	0x00000009
        /*0420*/ 	.word	0x00000000
        /*0424*/ 	.short	0x010a
        /*0426*/ 	.byte	0x3f
	.zero		1


	//   ....[55]....
        /*0428*/ 	.word	0x000057e0
        /*042c*/ 	.word	0x00000008
        /*0430*/ 	.word	0x00000000
        /*0434*/ 	.short	0x010a
        /*0436*/ 	.byte	0x3f
	.zero		1


	//   ....[56]....
        /*0438*/ 	.word	0x00005870
        /*043c*/ 	.word	0x00000009
        /*0440*/ 	.word	0x00000000
        /*0444*/ 	.short	0x010a
        /*0446*/ 	.byte	0x3f
	.zero		1


	//   ....[57]....
        /*0448*/ 	.word	0x00005900
        /*044c*/ 	.word	0x00000008
        /*0450*/ 	.word	0x00000000
        /*0454*/ 	.short	0x010a
        /*0456*/ 	.byte	0x3f
	.zero		1


	//   ....[58]....
        /*0458*/ 	.word	0x00005990
        /*045c*/ 	.word	0x0000000b
        /*0460*/ 	.word	0x00000000
        /*0464*/ 	.short	0x010a
        /*0466*/ 	.byte	0x3f
	.zero		1


	//   ....[59]....
        /*0468*/ 	.word	0x00005a20
        /*046c*/ 	.word	0x00000003
        /*0470*/ 	.word	0x00000000
        /*0474*/ 	.short	0x010a
        /*0476*/ 	.byte	0x3f
	.zero		1


	//   ....[60]....
        /*0478*/ 	.word	0x00005a80
        /*047c*/ 	.word	0x0000003f
        /*0480*/ 	.word	0x00000000
        /*0484*/ 	.short	0x010a
        /*0486*/ 	.byte	0x3f
	.zero		1


	//   ....[61]....
        /*0488*/ 	.word	0x00005ad0
        /*048c*/ 	.word	0x00000003
        /*0490*/ 	.word	0x00000000
        /*0494*/ 	.short	0x010a
        /*0496*/ 	.byte	0x3f
	.zero		1


	//   ....[62]....
        /*0498*/ 	.word	0x00005b30
        /*049c*/ 	.word	0x00000004
        /*04a0*/ 	.word	0x00000000
        /*04a4*/ 	.short	0x010a
        /*04a6*/ 	.byte	0x3f
	.zero		1


	//   ....[63]....
        /*04a8*/ 	.word	0x00005b80
        /*04ac*/ 	.word	0x0000003f
        /*04b0*/ 	.word	0x00000010
        /*04b4*/ 	.short	0x010a
        /*04b6*/ 	.byte	0x3f
	.zero		1


	//   ....[64]....
        /*04b8*/ 	.word	0x00005c50
        /*04bc*/ 	.word	0x0000000a
        /*04c0*/ 	.word	0x00000070
        /*04c4*/ 	.short	0x010a
        /*04c6*/ 	.byte	0x3f
	.zero		1


	//   ....[65]....
        /*04c8*/ 	.word	0x00005d20
        /*04cc*/ 	.word	0x00000009
        /*04d0*/ 	.word	0x00000000
        /*04d4*/ 	.short	0x010a
        /*04d6*/ 	.byte	0x3f
	.zero		1


	//   ....[66]....
        /*04d8*/ 	.word	0x00005d70
        /*04dc*/ 	.word	0x00000008
        /*04e0*/ 	.word	0x00000000
        /*04e4*/ 	.short	0x010a
        /*04e6*/ 	.byte	0x3f
	.zero		1


	//   ....[67]....
        /*04e8*/ 	.word	0x00005dc0
        /*04ec*/ 	.word	0x00000009
        /*04f0*/ 	.word	0x00000000
        /*04f4*/ 	.short	0x010a
        /*04f6*/ 	.byte	0x3f
	.zero		1


	//   ....[68]....
        /*04f8*/ 	.word	0x00005e10
        /*04fc*/ 	.word	0x00000008
        /*0500*/ 	.word	0x00000000
        /*0504*/ 	.short	0x010a
        /*0506*/ 	.byte	0x3f
	.zero		1


	//   ....[69]....
        /*0508*/ 	.word	0x00005e60
        /*050c*/ 	.word	0x00000009
        /*0510*/ 	.word	0x00000000
        /*0514*/ 	.short	0x010a
        /*0516*/ 	.byte	0x3f
	.zero		1


	//   ....[70]....
        /*0518*/ 	.word	0x00005eb0
        /*051c*/ 	.word	0x00000008
        /*0520*/ 	.word	0x00000000
        /*0524*/ 	.short	0x010a
        /*0526*/ 	.byte	0x3f
	.zero		1


	//   ....[71]....
        /*0528*/ 	.word	0x00005f00
        /*052c*/ 	.word	0x00000009
        /*0530*/ 	.word	0x00000000
        /*0534*/ 	.short	0x010a
        /*0536*/ 	.byte	0x3f
	.zero		1


	//   ....[72]....
        /*0538*/ 	.word	0x00005f50
        /*053c*/ 	.word	0x00000008
        /*0540*/ 	.word	0x00000000
        /*0544*/ 	.short	0x010a
        /*0546*/ 	.byte	0x3f
	.zero		1


	//   ....[73]....
        /*0548*/ 	.word	0x00005fa0
        /*054c*/ 	.word	0x00000009
        /*0550*/ 	.word	0x00000000
        /*0554*/ 	.short	0x010a
        /*0556*/ 	.byte	0x3f
	.zero		1


	//   ....[74]....
        /*0558*/ 	.word	0x00005ff0
        /*055c*/ 	.word	0x00000008
        /*0560*/ 	.word	0x00000000
        /*0564*/ 	.short	0x010a
        /*0566*/ 	.byte	0x3f
	.zero		1


	//   ....[75]....
        /*0568*/ 	.word	0x00006040
        /*056c*/ 	.word	0x00000009
        /*0570*/ 	.word	0x00000000
        /*0574*/ 	.short	0x010a
        /*0576*/ 	.byte	0x3f
	.zero		1


	//   ....[76]....
        /*0578*/ 	.word	0x00006090
        /*057c*/ 	.word	0x00000008
        /*0580*/ 	.word	0x00000000
        /*0584*/ 	.short	0x010a
        /*0586*/ 	.byte	0x3f
	.zero		1


	//   ....[77]....
        /*0588*/ 	.word	0x000060e0
        /*058c*/ 	.word	0x0000000b
        /*0590*/ 	.word	0x00000000
        /*0594*/ 	.short	0x010a
        /*0596*/ 	.byte	0x3f
	.zero		1


	//----- nvinfo : EIATTR_NUM_MBARRIERS
	.align		4
.L_37:
        /*0598*/ 	.byte	0x03, 0x38
        /*059a*/ 	.short	0x0022


	//----- nvinfo : EIATTR_EXIT_INSTR_OFFSETS
	.align		4
        /*059c*/ 	.byte	0x04, 0x1c
        /*059e*/ 	.short	(.L_39 - .L_38)


	//   ....[0]....
.L_38:
        /*05a0*/ 	.word	0x00001300


	//   ....[1]....
        /*05a4*/ 	.word	0x00001360


	//   ....[2]....
        /*05a8*/ 	.word	0x00004500


	//   ....[3]....
        /*05ac*/ 	.word	0x00004530


	//   ....[4]....
        /*05b0*/ 	.word	0x00005a70


	//----- nvinfo : EIATTR_MAX_THREADS
	.align		4
.L_39:
        /*05b4*/ 	.byte	0x04, 0x05
        /*05b6*/ 	.short	(.L_41 - .L_40)
.L_40:
        /*05b8*/ 	.word	0x00000180
        /*05bc*/ 	.word	0x00000001
        /*05c0*/ 	.word	0x00000001


	//----- nvinfo : EIATTR_CRS_STACK_SIZE
	.align		4
.L_41:
        /*05c4*/ 	.byte	0x04, 0x1e
        /*05c6*/ 	.short	(.L_43 - .L_42)
.L_42:
        /*05c8*/ 	.word	0x00000000


	//----- nvinfo : EIATTR_CBANK_PARAM_SIZE
	.align		4
.L_43:
        /*05cc*/ 	.byte	0x03, 0x19
        /*05ce*/ 	.short	0x0470


	//----- nvinfo : EIATTR_PARAM_CBANK
	.align		4
        /*05d0*/ 	.byte	0x04, 0x0a
        /*05d2*/ 	.short	(.L_45 - .L_44)
	.align		4
.L_44:
        /*05d4*/ 	.word	index@(.nv.constant0._ZN7cutlass13device_kernelINS_4gemm6kernel13GemmUniversalIN4cute5tupleIJiiiiEEENS1_10collective13CollectiveMmaINS1_34MainloopSm90TmaGmmaWarpSpecializedILi14ENS5_IJNS4_1CILi1EEESB_SB_EEENS1_32KernelTmaWarpSpecializedPingpongEEENS5_IJNSA_ILi64EEESF_NSA_ILi32EEEEEEfNS5_IJlSB_lEEEfSI_NS4_8TiledMMAINS4_8MMA_AtomIJNS4_4SM904GMMA29MMA_64x64x8_F32TF32TF32_SS_TNILNSM_7ScaleInE1ELSO_1EEEEEENS4_6LayoutISC_NS5_IJNSA_ILi0EEESS_SS_EEEEENS5_IJNS4_10UnderscoreESV_SV_EEEEENS4_13SM90_TMA_LOADENS4_14ComposedLayoutINS4_7SwizzleILi3ELi4ELi3EEENS4_18smem_ptr_flag_bitsILi32EEENSR_INS5_IJNSA_ILi8EEESG_EEENS5_IJSG_SB_EEEEEEEvNS4_8identityESY_S18_vS19_EENS_8epilogue10collective6detail29Sm90TmaWarpSpecializedAdapterINS1C_15DefaultEpilogueIfSI_SI_NS1B_6thread17LinearCombinationIfLi1EffLNS1G_9ScaleType4KindE0ELNS_15FloatRoundStyleE2EfEENS1_15EpilogueDefaultEEEEEvvEEEEvNT_6ParamsE)
        /*05d8*/ 	.short	0x0210
        /*05da*/ 	.short	0x0470


	//----- nvinfo : EIATTR_SW_WAR
	.align		4
.L_45:
        /*05dc*/ 	.byte	0x04, 0x36
        /*05de*/ 	.short	(.L_47 - .L_46)
.L_46:
        /*05e0*/ 	.word	0x00000008
.L_47:


//--------------------- .nv.callgraph             --------------------------
	.section	.nv.callgraph,"",@"SHT_CUDA_CALLGRAPH"
	.align	4
	.sectionentsize	8
	.align		4
        /*0000*/ 	.word	0x00000000
	.align		4
        /*0004*/ 	.word	0xffffffff
	.align		4
        /*0008*/ 	.word	index@(_ZN7cutlass13device_kernelINS_4gemm6kernel13GemmUniversalIN4cute5tupleIJiiiiEEENS1_10collective13CollectiveMmaINS1_34MainloopSm90TmaGmmaWarpSpecializedILi14ENS5_IJNS4_1CILi1EEESB_SB_EEENS1_32KernelTmaWarpSpecializedPingpongEEENS5_IJNSA_ILi64EEESF_NSA_ILi32EEEEEEfNS5_IJlSB_lEEEfSI_NS4_8TiledMMAINS4_8MMA_AtomIJNS4_4SM904GMMA29MMA_64x64x8_F32TF32TF32_SS_TNILNSM_7ScaleInE1ELSO_1EEEEEENS4_6LayoutISC_NS5_IJNSA_ILi0EEESS_SS_EEEEENS5_IJNS4_10UnderscoreESV_SV_EEEEENS4_13SM90_TMA_LOADENS4_14ComposedLayoutINS4_7SwizzleILi3ELi4ELi3EEENS4_18smem_ptr_flag_bitsILi32EEENSR_INS5_IJNSA_ILi8EEESG_EEENS5_IJSG_SB_EEEEEEEvNS4_8identityESY_S18_vS19_EENS_8epilogue10collective6detail29Sm90TmaWarpSpecializedAdapterINS1C_15DefaultEpilogueIfSI_SI_NS1B_6thread17LinearCombinationIfLi1EffLNS1G_9ScaleType4KindE0ELNS_15FloatRoundStyleE2EfEENS1_15EpilogueDefaultEEEEEvvEEEEvNT_6ParamsE)
	.align		4
        /*000c*/ 	.word	index@(__assertfail)
	.align		4
        /*0010*/ 	.word	0x00000000
	.align		4
        /*0014*/ 	.word	0xfffffffe
	.align		4
        /*0018*/ 	.word	0x00000000
	.align		4
        /*001c*/ 	.word	0xfffffffd
	.align		4
        /*0020*/ 	.word	0x00000000
	.align		4
        /*0024*/ 	.word	0xfffffffc


//--------------------- .nv.constant4             --------------------------
	.section	.nv.constant4,"a",@progbits
	.align	8
	.align		8
.nv.constant4:
        /*0000*/ 	.dword	__assertfail
	.align		8
        /*0008*/ 	.dword	__unnamed_1
	.align		8
        /*0010*/ 	.dword	_ZN40_INTERNAL_7331415f_4_k_cu_0ddddc5d_276864cuda3std3__45__cpo5beginE
	.align		8
        /*0018*/ 	.dword	_ZN40_INTERNAL_7331415f_4_k_cu_0ddddc5d_276864cuda3std3__45__cpo3endE
	.align		8
        /*0020*/ 	.dword	_ZN40_INTERNAL_7331415f_4_k_cu_0ddddc5d_276864cuda3std3__45__cpo6cbeginE
	.align		8
        /*0028*/ 	.dword	_ZN40_INTERNAL_7331415f_4_k_cu_0ddddc5d_276864cuda3std3__45__cpo4cendE
	.align		8
        /*0030*/ 	.dword	_ZN40_INTERNAL_7331415f_4_k_cu_0ddddc5d_276864cuda3std3__442_GLOBAL__N__7331415f_4_k_cu_0ddddc5d_276866ignoreE
	.align		8
        /*0038*/ 	.dword	_ZN40_INTERNAL_7331415f_4_k_cu_0ddddc5d_276864cuda3std3__419piecewise_constructE
	.align		8
        /*0040*/ 	.dword	_ZN40_INTERNAL_7331415f_4_k_cu_0ddddc5d_276864cuda3std3__48in_placeE
	.align		8
        /*0048*/ 	.dword	_ZN40_INTERNAL_7331415f_4_k_cu_0ddddc5d_276864cuda3std6ranges3__45__cpo4swapE
	.align		8
        /*0050*/ 	.dword	_ZN40_INTERNAL_7331415f_4_k_cu_0ddddc5d_276864cuda3std6ranges3__45__cpo9iter_moveE
	.align		8
        /*0058*/ 	.dword	_ZN40_INTERNAL_7331415f_4_k_cu_0ddddc5d_276864cute7productE
	.align		8
        /*0060*/ 	.dword	_ZN40_INTERNAL_7331415f_4_k_cu_0ddddc5d_276864cute1_E
	.align		8
        /*0068*/ 	.dword	$str$22
	.align		8
        /*0070*/ 	.dword	$str$23


//--------------------- .text._ZN7cutlass13device_kernelINS_4gemm6kernel13GemmUniversalIN4cute5tupleIJiiiiEEENS1_10collective13CollectiveMmaINS1_34MainloopSm90TmaGmmaWarpSpecializedILi14ENS5_IJNS4_1CILi1EEESB_SB_EEENS1_32KernelTmaWarpSpecializedPingpongEEENS5_IJNSA_ILi64EEESF_NSA_ILi32EEEEEEfNS5_IJlSB_lEEEfSI_NS4_8TiledMMAINS4_8MMA_AtomIJNS4_4SM904GMMA29MMA_64x64x8_F32TF32TF32_SS_TNILNSM_7ScaleInE1ELSO_1EEEEEENS4_6LayoutISC_NS5_IJNSA_ILi0EEESS_SS_EEEEENS5_IJNS4_10UnderscoreESV_SV_EEEEENS4_13SM90_TMA_LOADENS4_14ComposedLayoutINS4_7SwizzleILi3ELi4ELi3EEENS4_18smem_ptr_flag_bitsILi32EEENSR_INS5_IJNSA_ILi8EEESG_EEENS5_IJSG_SB_EEEEEEEvNS4_8identityESY_S18_vS19_EENS_8epilogue10collective6detail29Sm90TmaWarpSpecializedAdapterINS1C_15DefaultEpilogueIfSI_SI_NS1B_6thread17LinearCombinationIfLi1EffLNS1G_9ScaleType4KindE0ELNS_15FloatRoundStyleE2EfEENS1_15EpilogueDefaultEEEEEvvEEEEvNT_6ParamsE --------------------------
	.section	.text._ZN7cutlass13device_kernelINS_4gemm6kernel13GemmUniversalIN4cute5tupleIJiiiiEEENS1_10collective13CollectiveMmaINS1_34MainloopSm90TmaGmmaWarpSpecializedILi14ENS5_IJNS4_1CILi1EEESB_SB_EEENS1_32KernelTmaWarpSpecializedPingpongEEENS5_IJNSA_ILi64EEESF_NSA_ILi32EEEEEEfNS5_IJlSB_lEEEfSI_NS4_8TiledMMAINS4_8MMA_AtomIJNS4_4SM904GMMA29MMA_64x64x8_F32TF32TF32_SS_TNILNSM_7ScaleInE1ELSO_1EEEEEENS4_6LayoutISC_NS5_IJNSA_ILi0EEESS_SS_EEEEENS5_IJNS4_10UnderscoreESV_SV_EEEEENS4_13SM90_TMA_LOADENS4_14ComposedLayoutINS4_7SwizzleILi3ELi4ELi3EEENS4_18smem_ptr_flag_bitsILi32EEENSR_INS5_IJNSA_ILi8EEESG_EEENS5_IJSG_SB_EEEEEEEvNS4_8identityESY_S18_vS19_EENS_8epilogue10collective6detail29Sm90TmaWarpSpecializedAdapterINS1C_15DefaultEpilogueIfSI_SI_NS1B_6thread17LinearCombinationIfLi1EffLNS1G_9ScaleType4KindE0ELNS_15FloatRoundStyleE2EfEENS1_15EpilogueDefaultEEEEEvvEEEEvNT_6ParamsE,"ax",@progbits
	.align	128
.text._ZN7cutlass13device_kernelINS_4gemm6kernel13GemmUniversalIN4cute5tupleIJiiiiEEENS1_10collective13CollectiveMmaINS1_34MainloopSm90TmaGmmaWarpSpecializedILi14ENS5_IJNS4_1CILi1EEESB_SB_EEENS1_32KernelTmaWarpSpecializedPingpongEEENS5_IJNSA_ILi64EEESF_NSA_ILi32EEEEEEfNS5_IJlSB_lEEEfSI_NS4_8TiledMMAINS4_8MMA_AtomIJNS4_4SM904GMMA29MMA_64x64x8_F32TF32TF32_SS_TNILNSM_7ScaleInE1ELSO_1EEEEEENS4_6LayoutISC_NS5_IJNSA_ILi0EEESS_SS_EEEEENS5_IJNS4_10UnderscoreESV_SV_EEEEENS4_13SM90_TMA_LOADENS4_14ComposedLayoutINS4_7SwizzleILi3ELi4ELi3EEENS4_18smem_ptr_flag_bitsILi32EEENSR_INS5_IJNSA_ILi8EEESG_EEENS5_IJSG_SB_EEEEEEEvNS4_8identityESY_S18_vS19_EENS_8epilogue10collective6detail29Sm90TmaWarpSpecializedAdapterINS1C_15DefaultEpilogueIfSI_SI_NS1B_6thread17LinearCombinationIfLi1EffLNS1G_9ScaleType4KindE0ELNS_15FloatRoundStyleE2EfEENS1_15EpilogueDefaultEEEEEvvEEEEvNT_6ParamsE:
        .type           _ZN7cutlass13device_kernelINS_4gemm6kernel13GemmUniversalIN4cute5tupleIJiiiiEEENS1_10collective13CollectiveMmaINS1_34MainloopSm90TmaGmmaWarpSpecializedILi14ENS5_IJNS4_1CILi1EEESB_SB_EEENS1_32KernelTmaWarpSpecializedPingpongEEENS5_IJNSA_ILi64EEESF_NSA_ILi32EEEEEEfNS5_IJlSB_lEEEfSI_NS4_8TiledMMAINS4_8MMA_AtomIJNS4_4SM904GMMA29MMA_64x64x8_F32TF32TF32_SS_TNILNSM_7ScaleInE1ELSO_1EEEEEENS4_6LayoutISC_NS5_IJNSA_ILi0EEESS_SS_EEEEENS5_IJNS4_10UnderscoreESV_SV_EEEEENS4_13SM90_TMA_LOADENS4_14ComposedLayoutINS4_7SwizzleILi3ELi4ELi3EEENS4_18smem_ptr_flag_bitsILi32EEENSR_INS5_IJNSA_ILi8EEESG_EEENS5_IJSG_SB_EEEEEEEvNS4_8identityESY_S18_vS19_EENS_8epilogue10collective6detail29Sm90TmaWarpSpecializedAdapterINS1C_15DefaultEpilogueIfSI_SI_NS1B_6thread17LinearCombinationIfLi1EffLNS1G_9ScaleType4KindE0ELNS_15FloatRoundStyleE2EfEENS1_15EpilogueDefaultEEEEEvvEEEEvNT_6ParamsE,@function
        .size           _ZN7cutlass13device_kernelINS_4gemm6kernel13GemmUniversalIN4cute5tupleIJiiiiEEENS1_10collective13CollectiveMmaINS1_34MainloopSm90TmaGmmaWarpSpecializedILi14ENS5_IJNS4_1CILi1EEESB_SB_EEENS1_32KernelTmaWarpSpecializedPingpongEEENS5_IJNSA_ILi64EEESF_NSA_ILi32EEEEEEfNS5_IJlSB_lEEEfSI_NS4_8TiledMMAINS4_8MMA_AtomIJNS4_4SM904GMMA29MMA_64x64x8_F32TF32TF32_SS_TNILNSM_7ScaleInE1ELSO_1EEEEEENS4_6LayoutISC_NS5_IJNSA_ILi0EEESS_SS_EEEEENS5_IJNS4_10UnderscoreESV_SV_EEEEENS4_13SM90_TMA_LOADENS4_14ComposedLayoutINS4_7SwizzleILi3ELi4ELi3EEENS4_18smem_ptr_flag_bitsILi32EEENSR_INS5_IJNSA_ILi8EEESG_EEENS5_IJSG_SB_EEEEEEEvNS4_8identityESY_S18_vS19_EENS_8epilogue10collective6detail29Sm90TmaWarpSpecializedAdapterINS1C_15DefaultEpilogueIfSI_SI_NS1B_6thread17LinearCombinationIfLi1EffLNS1G_9ScaleType4KindE0ELNS_15FloatRoundStyleE2EfEENS1_15EpilogueDefaultEEEEEvvEEEEvNT_6ParamsE,(.L_x_154 - _ZN7cutlass13device_kernelINS_4gemm6kernel13GemmUniversalIN4cute5tupleIJiiiiEEENS1_10collective13CollectiveMmaINS1_34MainloopSm90TmaGmmaWarpSpecializedILi14ENS5_IJNS4_1CILi1EEESB_SB_EEENS1_32KernelTmaWarpSpecializedPingpongEEENS5_IJNSA_ILi64EEESF_NSA_ILi32EEEEEEfNS5_IJlSB_lEEEfSI_NS4_8TiledMMAINS4_8MMA_AtomIJNS4_4SM904GMMA29MMA_64x64x8_F32TF32TF32_SS_TNILNSM_7ScaleInE1ELSO_1EEEEEENS4_6LayoutISC_NS5_IJNSA_ILi0EEESS_SS_EEEEENS5_IJNS4_10UnderscoreESV_SV_EEEEENS4_13SM90_TMA_LOADENS4_14ComposedLayoutINS4_7SwizzleILi3ELi4ELi3EEENS4_18smem_ptr_flag_bitsILi32EEENSR_INS5_IJNSA_ILi8EEESG_EEENS5_IJSG_SB_EEEEEEEvNS4_8identityESY_S18_vS19_EENS_8epilogue10collective6detail29Sm90TmaWarpSpecializedAdapterINS1C_15DefaultEpilogueIfSI_SI_NS1B_6thread17LinearCombinationIfLi1EffLNS1G_9ScaleType4KindE0ELNS_15FloatRoundStyleE2EfEENS1_15EpilogueDefaultEEEEEvvEEEEvNT_6ParamsE)
        .other          _ZN7cutlass13device_kernelINS_4gemm6kernel13GemmUniversalIN4cute5tupleIJiiiiEEENS1_10collective13CollectiveMmaINS1_34MainloopSm90TmaGmmaWarpSpecializedILi14ENS5_IJNS4_1CILi1EEESB_SB_EEENS1_32KernelTmaWarpSpecializedPingpongEEENS5_IJNSA_ILi64EEESF_NSA_ILi32EEEEEEfNS5_IJlSB_lEEEfSI_NS4_8TiledMMAINS4_8MMA_AtomIJNS4_4SM904GMMA29MMA_64x64x8_F32TF32TF32_SS_TNILNSM_7ScaleInE1ELSO_1EEEEEENS4_6LayoutISC_NS5_IJNSA_ILi0EEESS_SS_EEEEENS5_IJNS4_10UnderscoreESV_SV_EEEEENS4_13SM90_TMA_LOADENS4_14ComposedLayoutINS4_7SwizzleILi3ELi4ELi3EEENS4_18smem_ptr_flag_bitsILi32EEENSR_INS5_IJNSA_ILi8EEESG_EEENS5_IJSG_SB_EEEEEEEvNS4_8identityESY_S18_vS19_EENS_8epilogue10collective6detail29Sm90TmaWarpSpecializedAdapterINS1C_15DefaultEpilogueIfSI_SI_NS1B_6thread17LinearCombinationIfLi1EffLNS1G_9ScaleType4KindE0ELNS_15FloatRoundStyleE2EfEENS1_15EpilogueDefaultEEEEEvvEEEEvNT_6ParamsE,@"STO_CUDA_ENTRY STV_DEFAULT"
_ZN7cutlass13device_kernelINS_4gemm6kernel13GemmUniversalIN4cute5tupleIJiiiiEEENS1_10collective13CollectiveMmaINS1_34MainloopSm90TmaGmmaWarpSpecializedILi14ENS5_IJNS4_1CILi1EEESB_SB_EEENS1_32KernelTmaWarpSpecializedPingpongEEENS5_IJNSA_ILi64EEESF_NSA_ILi32EEEEEEfNS5_IJlSB_lEEEfSI_NS4_8TiledMMAINS4_8MMA_AtomIJNS4_4SM904GMMA29MMA_64x64x8_F32TF32TF32_SS_TNILNSM_7ScaleInE1ELSO_1EEEEEENS4_6LayoutISC_NS5_IJNSA_ILi0EEESS_SS_EEEEENS5_IJNS4_10UnderscoreESV_SV_EEEEENS4_13SM90_TMA_LOADENS4_14ComposedLayoutINS4_7SwizzleILi3ELi4ELi3EEENS4_18smem_ptr_flag_bitsILi32EEENSR_INS5_IJNSA_ILi8EEESG_EEENS5_IJSG_SB_EEEEEEEvNS4_8identityESY_S18_vS19_EENS_8epilogue10collective6detail29Sm90TmaWarpSpecializedAdapterINS1C_15DefaultEpilogueIfSI_SI_NS1B_6thread17LinearCombinationIfLi1EffLNS1G_9ScaleType4KindE0ELNS_15FloatRoundStyleE2EfEENS1_15EpilogueDefaultEEEEEvvEEEEvNT_6ParamsE:
[----:B------:R-:W0:Y:S02]  /*0000*/  LDC R1, c[0x0][0x28] ;  /* 0x00000a00ff017b82 */ /* 0x000e240000000800 */
[----:B0-----:R-:W-:Y:S01]  /*0010*/  VIADD R1, R1, 0xfffffff8 ;  /* 0xfffffff801017836 */ /* 0x001fe20000000000 */
[----:B------:R-:W0:Y:S01]  /*0020*/  S2R R4, SR_TID.X ;  /* 0x0000000000047919 */ /* 0x000e220000002100 */
[----:B------:R-:W-:Y:S01]  /*0030*/  ELECT P0, URZ, PT ;  /* 0x00000000003f782f */ /* 0x000fe20003800000 */
[----:B------:R-:W-:Y:S01]  /*0040*/  BSSY B0, `(.L_x_0) ;  /* 0x000000f000007945 */ /* 0x000fe20003800000 */
[--C-:B0-----:R-:W-:Y:S02]  /*0050*/  SHF.R.U32.HI R0, RZ, 0x5, R4.reuse ;  /* 0x00000005ff007819 */ /* 0x101fe40000011604 */
[----:B------:R-:W-:-:S03]  /*0060*/  SHF.R.U32.HI R5, RZ, 0x7, R4 ;  /* 0x00000007ff057819 */ /* 0x000fc60000011604 */
[----:B------:R-:W0:Y:S04]  /*0070*/  SHFL.IDX PT, R2, R0, RZ, 0x1f ;  /* 0x00001fff00027589 */ /* 0x000e2800000e0000 */
[----:B------:R1:W2:Y:S01]  /*0080*/  SHFL.IDX PT, R8, R5, RZ, 0x1f ;  /* 0x00001fff05087589 */ /* 0x0002a200000e0000 */
[----:B0-----:R-:W-:-:S13]  /*0090*/  ISETP.NE.OR P0, PT, R2, RZ, !P0 ;  /* 0x000000ff0200720c */ /* 0x001fda0004705670 */
[----:B-12---:R-:W-:Y:S05]  /*00a0*/  @P0 BRA `(.L_x_1) ;  /* 0x0000000000200947 */ /* 0x006fea0003800000 */
[----:B------:R-:W-:Y:S02]  /*00b0*/  ULDC.64 UR4, c[0x0][0x198] ;  /* 0x0000660000047ab9 */ /* 0x000fe40000000a00 */
[----:B------:R-:W-:Y:S02]  /*00c0*/  UIADD3 UR6, UP0, UR4, 0xf0, URZ ;  /* 0x000000f004067890 */ /* 0x000fe4000ff1e03f */
[----:B------:R-:W-:Y:S02]  /*00d0*/  UIADD3 UR4, UP1, UR4, 0x1f0, URZ ;  /* 0x000001f004047890 */ /* 0x000fe4000ff3e03f */
[----:B------:R-:W-:Y:S02]  /*00e0*/  UIADD3.X UR7, URZ, UR5, URZ, UP0, !UPT ;  /* 0x000000053f077290 */ /* 0x000fe400087fe43f */
[----:B------:R-:W-:-:S07]  /*00f0*/  UIADD3.X UR5, URZ, UR5, URZ, UP1, !UPT ;  /* 0x000000053f057290 */ /* 0x000fce0008ffe43f */
[----:B------:R0:W-:Y:S02]  /*0100*/  UTMACCTL.PF [UR6] ;  /* 0x00000000060079b9 */ /* 0x0001e40008040000 */
[----:B------:R0:W-:Y:S02]  /*0110*/  UTMACCTL.PF [UR4] ;  /* 0x00000000040079b9 */ /* 0x0001e40008040000 */
[----:B0-----:R-:W-:Y:S01]  /*0120*/  NOP ;  /* 0x0000000000007918 */ /* 0x001fe20000000000 */
.L_x_1:
[----:B------:R-:W-:Y:S05]  /*0130*/  BSYNC B0 ;  /* 0x0000000000007941 */ /* 0x000fea0003800000 */
.L_x_0:
[----:B------:R-:W0:Y:S02]  /*0140*/  SHFL.IDX PT, R3, R0, RZ, 0x1f ;  /* 0x00001fff00037589 */ /* 0x000e2400000e0000 */
[----:B0-----:R-:W-:-:S13]  /*0150*/  ISETP.NE.AND P0, PT, R3, RZ, PT ;  /* 0x000000ff0300720c */ /* 0x001fda0003f05270 */
[----:B------:R-:W-:Y:S05]  /*0160*/  @P0 BRA `(.L_x_2) ;  /* 0x0000000000b40947 */ /* 0x000fea0003800000 */
[----:B------:R-:W-:Y:S01]  /*0170*/  ELECT P0, URZ, PT ;  /* 0x00000000003f782f */ /* 0x000fe20003800000 */
[----:B------:R-:W-:-:S12]  /*0180*/  BSSY B0, `(.L_x_2) ;  /* 0x000002b000007945 */ /* 0x000fd80003800000 */
[----:B------:R-:W-:Y:S05]  /*0190*/  @!P0 BRA `(.L_x_3) ;  /* 0x0000000000a48947 */ /* 0x000fea0003800000 */
[----:B------:R-:W0:Y:S01]  /*01a0*/  S2UR UR8, SR_CgaCtaId ;  /* 0x00000000000879c3 */ /* 0x000e220000008800 */
[----:B------:R-:W-:Y:S01]  /*01b0*/  UMOV UR4, 0x400 ;  /* 0x0000040000047882 */ /* 0x000fe20000000000 */
[----:B------:R-:W-:Y:S01]  /*01c0*/  UMOV UR5, 0x1 ;  /* 0x0000000100057882 */ /* 0x000fe20000000000 */
[----:B------:R-:W-:Y:S02]  /*01d0*/  UMOV UR6, 0x80 ;  /* 0x0000008000067882 */ /* 0x000fe40000000000 */
[----:B------:R-:W-:-:S04]  /*01e0*/  UIADD3 UR6, -UR6, 0x100000, URZ ;  /* 0x0010000006067890 */ /* 0x000fc8000fffe13f */
[----:B------:R-:W-:Y:S02]  /*01f0*/  USHF.L.U32 UR7, UR6, 0xb, URZ ;  /* 0x0000000b06077899 */ /* 0x000fe4000800063f */
[----:B------:R-:W-:Y:S02]  /*0200*/  USHF.L.U32 UR6, UR6, 0x1, URZ ;  /* 0x0000000106067899 */ /* 0x000fe4000800063f */
[----:B0-----:R-:W-:Y:S02]  /*0210*/  ULEA UR8, UR8, UR4, 0x18 ;  /* 0x0000000408087291 */ /* 0x001fe4000f8ec03f */
[----:B------:R-:W-:-:S04]  /*0220*/  UIADD3 UR4, -UR5, 0x100000, URZ ;  /* 0x0010000005047890 */ /* 0x000fc8000fffe13f */
[----:B------:R-:W-:Y:S02]  /*0230*/  USHF.L.U32 UR5, UR4, 0xb, URZ ;  /* 0x0000000b04057899 */ /* 0x000fe4000800063f */
[----:B------:R-:W-:Y:S01]  /*0240*/  USHF.L.U32 UR4, UR4, 0x1, URZ ;  /* 0x0000000104047899 */ /* 0x000fe2000800063f */
[----:B------:R-:W0:Y:S11]  /*0250*/  FENCE.VIEW.ASYNC.S ;  /* 0x00000000000073c6 */ /* 0x000e360000000000 */
[----:B0-----:R0:W1:Y:S01]  /*0260*/  SYNCS.EXCH.64 URZ, [UR8], UR4 ;  /* 0x00000004083f75b2 */ /* 0x0010620008000100 */
[----:B------:R0:W2:Y:S01]  /*0270*/  SYNCS.EXCH.64 URZ, [UR8+0x70], UR6 ;  /* 0x00007006083f75b2 */ /* 0x0000a20008000100 */
[----:B------:R0:W3:Y:S01]  /*0280*/  SYNCS.EXCH.64 URZ, [UR8+0x8], UR4 ;  /* 0x00000804083f75b2 */ /* 0x0000e20008000100 */
[----:B------:R0:W4:Y:S01]  /*0290*/  SYNCS.EXCH.64 URZ, [UR8+0x78], UR6 ;  /* 0x00007806083f75b2 */ /* 0x0001220008000100 */
[----:B------:R0:W0:Y:S01]  /*02a0*/  SYNCS.EXCH.64 URZ, [UR8+0x10], UR4 ;  /* 0x00001004083f75b2 */ /* 0x0000220008000100 */
        /* <DEDUP_REMOVED lines=23> */
[----:B-1234-:R-:W-:Y:S01]  /*0420*/  NOP ;  /* 0x0000000000007918 */ /* 0x01efe20000000000 */
.L_x_3:
[----:B0-----:R-:W-:Y:S05]  /*0430*/  BSYNC B0 ;  /* 0x0000000000007941 */ /* 0x001fea0003800000 */
.L_x_2:
[----:B------:R-:W0:Y:S01]  /*0440*/  SHFL.IDX PT, R6, R0, RZ, 0x1f ;  /* 0x00001fff00067589 */ /* 0x000e2200000e0000 */
[----:B------:R-:W-:Y:S01]  /*0450*/  ELECT P0, URZ, PT ;  /* 0x00000000003f782f */ /* 0x000fe20003800000 */
[----:B------:R-:W-:Y:S01]  /*0460*/  NOP ;  /* 0x0000000000007918 */ /* 0x000fe20000000000 */
[----:B------:R-:W-:Y:S01]  /*0470*/  ELECT P1, URZ, PT ;  /* 0x00000000003f782f */ /* 0x000fe20003820000 */
[----:B------:R-:W1:Y:S01]  /*0480*/  SHFL.IDX PT, R3, R0, RZ, 0x1f ;  /* 0x00001fff00037589 */ /* 0x000e6200000e0000 */
[----:B------:R-:W-:Y:S01]  /*0490*/  UMOV UR4, 0x20 ;  /* 0x0000002000047882 */ /* 0x000fe20000000000 */
[----:B------:R-:W-:Y:S01]  /*04a0*/  UMOV UR11, 0x80 ;  /* 0x00000080000b7882 */ /* 0x000fe20000000000 */
[----:B------:R-:W-:Y:S01]  /*04b0*/  NOP ;  /* 0x0000000000007918 */ /* 0x000fe20000000000 */
[C---:B------:R-:W-:Y:S01]  /*04c0*/  VIADD R33, R8.reuse, 0xffffffff ;  /* 0xffffffff08217836 */ /* 0x040fe20000000000 */
[----:B------:R-:W2:Y:S01]  /*04d0*/  SHFL.IDX PT, R5, R5, RZ, 0x1f ;  /* 0x00001fff05057589 */ /* 0x000ea200000e0000 */
[----:B------:R-:W-:Y:S01]  /*04e0*/  ULDC.64 UR36, c[0x0][0x208] ;  /* 0x0000820000247ab9 */ /* 0x000fe20000000a00 */
[----:B------:R-:W-:-:S02]  /*04f0*/  ISETP.NE.AND P2, PT, R8, RZ, PT ;  /* 0x000000ff0800720c */ /* 0x000fc40003f45270 */
[----:B------:R-:W-:Y:S02]  /*0500*/  ISETP.GE.U32.AND P3, PT, R33, 0x2, PT ;  /* 0x000000022100780c */ /* 0x000fe40003f66070 */
[----:B0-----:R-:W-:Y:S02]  /*0510*/  ISETP.NE.OR P0, PT, R6, RZ, !P0 ;  /* 0x000000ff0600720c */ /* 0x001fe40004705670 */
[----:B-1----:R-:W-:Y:S02]  /*0520*/  ISETP.NE.OR P1, PT, R3, RZ, !P1 ;  /* 0x000000ff0300720c */ /* 0x002fe40004f25670 */
[----:B------:R-:W-:-:S04]  /*0530*/  SHF.R.S32.HI R3, RZ, 0x1f, R2 ;  /* 0x0000001fff037819 */ /* 0x000fc80000011402 */
[----:B------:R-:W-:-:S05]  /*0540*/  LEA.HI R3, R3, R2, RZ, 0x2 ;  /* 0x0000000203037211 */ /* 0x000fca00078f10ff */
[----:B------:R-:W-:Y:S01]  /*0550*/  VOTEU.ALL UP0, P0 ;  /* 0x00000000003f7886 */ /* 0x000fe20000000000 */
[----:B------:R-:W-:Y:S01]  /*0560*/  LOP3.LUT R3, R3, 0xfffffffc, RZ, 0xc0, !PT ;  /* 0xfffffffc03037812 */ /* 0x000fe200078ec0ff */
[----:B------:R-:W-:-:S03]  /*0570*/  VOTEU.ALL UP1, P1 ;  /* 0x00000000003f7886 */ /* 0x000fc60000820000 */
[----:B------:R-:W0:Y:S01]  /*0580*/  @!UP0 S2UR UR7, SR_CgaCtaId ;  /* 0x00000000000789c3 */ /* 0x000e220000008800 */
[----:B------:R-:W-:Y:S01]  /*0590*/  @!UP0 UMOV UR6, 0x400 ;  /* 0x0000040000068882 */ /* 0x000fe20000000000 */
[----:B------:R-:W-:-:S04]  /*05a0*/  @!UP0 UIADD3 UR4, -UR4, 0x100000, URZ ;  /* 0x0010000004048890 */ /* 0x000fc8000fffe13f */
[----:B------:R-:W-:Y:S02]  /*05b0*/  @!UP0 USHF.L.U32 UR5, UR4, 0xb, URZ ;  /* 0x0000000b04058899 */ /* 0x000fe4000800063f */
[----:B------:R-:W-:Y:S01]  /*05c0*/  @!UP0 USHF.L.U32 UR4, UR4, 0x1, URZ ;  /* 0x0000000104048899 */ /* 0x000fe2000800063f */
[----:B------:R-:W-:Y:S01]  /*05d0*/  IMAD.IADD R0, R2, 0x1, -R3 ;  /* 0x0000000102007824 */ /* 0x000fe200078e0a03 */
[----:B------:R-:W-:Y:S01]  /*05e0*/  @!UP1 UMOV UR9, 0x400 ;  /* 0x0000040000099882 */ /* 0x000fe20000000000 */
[----:B------:R-:W-:Y:S01]  /*05f0*/  VOTEU.ALL UP2, P1 ;  /* 0x00000000003f7886 */ /* 0x000fe20000840000 */
[----:B------:R-:W-:Y:S01]  /*0600*/  VOTEU.ALL UP3, P1 ;  /* 0x00000000003f7886 */ /* 0x000fe20000860000 */
[----:B------:R-:W-:Y:S01]  /*0610*/  VOTEU.ALL UP4, P1 ;  /* 0x00000000003f7886 */ /* 0x000fe20000880000 */
[----:B------:R-:W1:Y:S01]  /*0620*/  @!UP1 S2UR UR10, SR_CgaCtaId ;  /* 0x00000000000a99c3 */ /* 0x000e620000008800 */
[----:B------:R-:W-:Y:S01]  /*0630*/  VOTEU.ALL UP5, P1 ;  /* 0x00000000003f7886 */ /* 0x000fe200008a0000 */
[----:B------:R-:W-:-:S04]  /*0640*/  SHF.R.S32.HI R3, RZ, 0x1f, R4 ;  /* 0x0000001fff037819 */ /* 0x000fc80000011404 */
[----:B------:R-:W-:-:S04]  /*0650*/  LEA.HI R3, R3, R4, RZ, 0x7 ;  /* 0x0000000403037211 */ /* 0x000fc800078f38ff */
[----:B------:R-:W-:-:S05]  /*0660*/  LOP3.LUT R3, R3, 0xffffff80, RZ, 0xc0, !PT ;  /* 0xffffff8003037812 */ /* 0x000fca00078ec0ff */
[----:B------:R-:W-:Y:S01]  /*0670*/  IMAD.IADD R3, R4, 0x1, -R3 ;  /* 0x0000000104037824 */ /* 0x000fe200078e0a03 */
[----:B0-----:R-:W-:Y:S02]  /*0680*/  @!UP0 ULEA UR8, UR7, UR6, 0x18 ;  /* 0x0000000607088291 */ /* 0x001fe4000f8ec03f */
[----:B------:R-:W-:-:S04]  /*0690*/  @!UP1 UIADD3 UR6, -UR11, 0x100000, URZ ;  /* 0x001000000b069890 */ /* 0x000fc8000fffe13f */
[----:B------:R-:W-:Y:S02]  /*06a0*/  @!UP1 USHF.L.U32 UR7, UR6, 0xb, URZ ;  /* 0x0000000b06079899 */ /* 0x000fe4000800063f */
[----:B------:R-:W-:Y:S01]  /*06b0*/  @!UP1 USHF.L.U32 UR6, UR6, 0x1, URZ ;  /* 0x0000000106069899 */ /* 0x000fe2000800063f */
[----:B------:R-:W-:Y:S01]  /*06c0*/  VOTEU.ALL UP0, P0 ;  /* 0x00000000003f7886 */ /* 0x000fe20000000000 */
[----:B-1----:R-:W-:Y:S01]  /*06d0*/  @!UP1 ULEA UR9, UR10, UR9, 0x18 ;  /* 0x000000090a099291 */ /* 0x002fe2000f8ec03f */
[----:B------:R-:W-:Y:S02]  /*06e0*/  VOTEU.ALL UP1, P0 ;  /* 0x00000000003f7886 */ /* 0x000fe40000020000 */
[----:B------:R-:W-:Y:S01]  /*06f0*/  ULDC.64 UR10, c[0x0][0x598] ;  /* 0x00016600000a7ab9 */ /* 0x000fe20000000a00 */
[----:B------:R-:W-:Y:S01]  /*0700*/  ISETP.NE.AND P0, PT, R0, 0x3, PT ;  /* 0x000000030000780c */ /* 0x000fe20003f05270 */
[----:B------:R-:W0:Y:S02]  /*0710*/  FENCE.VIEW.ASYNC.S ;  /* 0x00000000000073c6 */ /* 0x000e240000000000 */
[----:B0-----:R0:W1:Y:S01]  /*0720*/  @!UP0 SYNCS.EXCH.64 URZ, [UR8+0x110], UR4 ;  /* 0x00011004083f85b2 */ /* 0x0010620008000100 */
[----:B------:R-:W-:-:S02]  /*0730*/  ISETP.NE.U32.AND P1, PT, RZ, UR10, PT ;  /* 0x0000000aff007c0c */ /* 0x000fc4000bf25070 */
[----:B------:R-:W-:Y:S02]  /*0740*/  ISETP.EQ.OR P0, PT, R0, RZ, !P0 ;  /* 0x000000ff0000720c */ /* 0x000fe40004702670 */
[----:B------:R-:W-:Y:S02]  /*0750*/  ISETP.NE.AND.EX P1, PT, RZ, UR11, PT, P1 ;  /* 0x0000000bff007c0c */ /* 0x000fe4000bf25310 */
[----:B------:R-:W-:-:S04]  /*0760*/  ISETP.EQ.AND P0, PT, R8, RZ, P0 ;  /* 0x000000ff0800720c */ /* 0x000fc80000702270 */
[----:B------:R-:W-:-:S04]  /*0770*/  SEL R16, RZ, 0x1, !P0 ;  /* 0x00000001ff107807 */ /* 0x000fc80004000000 */
[----:B------:R-:W-:Y:S01]  /*0780*/  SEL R16, R16, 0x2, P3 ;  /* 0x0000000210107807 */ /* 0x000fe20001800000 */
[----:B------:R0:W1:Y:S01]  /*0790*/  @!UP1 SYNCS.EXCH.64 URZ, [UR8+0x118], UR4 ;  /* 0x00011804083f95b2 */ /* 0x0000620008000100 */
[----:B------:R-:W-:Y:S01]  /*07a0*/  NOP ;  /* 0x0000000000007918 */ /* 0x000fe20000000000 */
[----:B------:R0:W1:Y:S01]  /*07b0*/  @!UP2 SYNCS.EXCH.64 URZ, [UR9+0xf0], UR6 ;  /* 0x0000f006093fa5b2 */ /* 0x0000620008000100 */
[----:B------:R0:W1:Y:S01]  /*07c0*/  @!UP3 SYNCS.EXCH.64 URZ, [UR9+0xf8], UR6 ;  /* 0x0000f806093fb5b2 */ /* 0x0000620008000100 */
[----:B------:R0:W1:Y:S01]  /*07d0*/  @!UP4 SYNCS.EXCH.64 URZ, [UR9+0x100], UR6 ;  /* 0x00010006093fc5b2 */ /* 0x0000620008000100 */
[----:B------:R0:W1:Y:S01]  /*07e0*/  @!UP5 SYNCS.EXCH.64 URZ, [UR9+0x108], UR6 ;  /* 0x00010806093fd5b2 */ /* 0x0000620008000100 */
[----:B------:R-:W-:Y:S01]  /*07f0*/  NOP ;  /* 0x0000000000007918 */ /* 0x000fe20000000000 */
[----:B-1----:R-:W-:Y:S06]  /*0800*/  BAR.SYNC.DEFER_BLOCKING 0x0 ;  /* 0x0000000000007b1d */ /* 0x002fec0000010000 */
[----:B0-2---:R-:W-:Y:S05]  /*0810*/  @!P1 BRA `(.L_x_4) ;  /* 0x00000000001c9947 */ /* 0x005fea0003800000 */
[----:B------:R-:W0:Y:S02]  /*0820*/  LDC.64 R6, c[0x0][0x598] ;  /* 0x00016600ff067b82 */ /* 0x000e240000000a00 */
[----:B0-----:R-:W2:Y:S02]  /*0830*/  LDG.E.64 R6, desc[UR36][R6.64] ;  /* 0x0000002406067981 */ /* 0x001ea4000c1e1b00 */
[----:B--2---:R-:W-:-:S04]  /*0840*/  ISETP.NE.U32.AND P0, PT, R6, RZ, PT ;  /* 0x000000ff0600720c */ /* 0x004fc80003f05070 */
[----:B------:R-:W-:-:S13]  /*0850*/  ISETP.NE.AND.EX P0, PT, R7, RZ, PT, P0 ;  /* 0x000000ff0700720c */ /* 0x000fda0003f05300 */
[----:B------:R-:W-:Y:S05]  /*0860*/  @!P0 BRA `(.L_x_4) ;  /* 0x0000000000088947 */ /* 0x000fea0003800000 */
[----:B------:R1:W5:Y:S01]  /*0870*/  LD.E R56, desc[UR36][R6.64] ;  /* 0x0000002406387980 */ /* 0x000362000c101900 */
[----:B------:R-:W-:Y:S05]  /*0880*/  BRA `(.L_x_5) ;  /* 0x0000000000247947 */ /* 0x000fea0003800000 */
.L_x_4:
[----:B------:R-:W-:Y:S02]  /*0890*/  ULDC.64 UR4, c[0x0][0x588] ;  /* 0x0001620000047ab9 */ /* 0x000fe40000000a00 */
[----:B------:R-:W-:-:S04]  /*08a0*/  ISETP.NE.U32.AND P0, PT, RZ, UR4, PT ;  /* 0x00000004ff007c0c */ /* 0x000fc8000bf05070 */
[----:B------:R-:W-:-:S13]  /*08b0*/  ISETP.NE.AND.EX P0, PT, RZ, UR5, PT, P0 ;  /* 0x00000005ff007c0c */ /* 0x000fda000bf05300 */
[----:B------:R-:W-:Y:S05]  /*08c0*/  @!P0 BRA `(.L_x_6) ;  /* 0x00000000000c8947 */ /* 0x000fea0003800000 */
[----:B------:R-:W0:Y:S02]  /*08d0*/  LDC.64 R56, c[0x0][0x588] ;  /* 0x00016200ff387b82 */ /* 0x000e240000000a00 */
[----:B0-----:R0:W5:Y:S01]  /*08e0*/  LDG.E R56, desc[UR36][R56.64] ;  /* 0x0000002438387981 */ /* 0x001162000c1e1900 */
[----:B------:R-:W-:Y:S05]  /*08f0*/  BRA `(.L_x_5) ;  /* 0x0000000000087947 */ /* 0x000fea0003800000 */
.L_x_6:
[----:B------:R-:W-:Y:S02]  /*0900*/  ULDC UR4, c[0x0][0x580] ;  /* 0x0001600000047ab9 */ /* 0x000fe40000000800 */
[----:B------:R-:W-:-:S07]  /*0910*/  IMAD.U32 R56, RZ, RZ, UR4 ;  /* 0x00000004ff387e24 */ /* 0x000fce000f8e00ff */
.L_x_5:
[----:B------:R-:W-:Y:S02]  /*0920*/  ULDC.64 UR4, c[0x0][0x5a0] ;  /* 0x0001680000047ab9 */ /* 0x000fe40000000a00 */
[----:B------:R-:W-:-:S04]  /*0930*/  ISETP.NE.U32.AND P0, PT, RZ, UR4, PT ;  /* 0x00000004ff007c0c */ /* 0x000fc8000bf05070 */
[----:B------:R-:W-:-:S13]  /*0940*/  ISETP.NE.AND.EX P0, PT, RZ, UR5, PT, P0 ;  /* 0x00000005ff007c0c */ /* 0x000fda000bf05300 */
[----:B------:R-:W-:Y:S05]  /*0950*/  @!P0 BRA `(.L_x_7) ;  /* 0x00000000001c8947 */ /* 0x000fea0003800000 */
[----:B-1----:R-:W1:Y:S02]  /*0960*/  LDC.64 R6, c[0x0][0x5a0] ;  /* 0x00016800ff067b82 */ /* 0x002e640000000a00 */
[----:B-1----:R-:W2:Y:S02]  /*0970*/  LDG.E.64 R6, desc[UR36][R6.64] ;  /* 0x0000002406067981 */ /* 0x002ea4000c1e1b00 */
[----:B--2---:R-:W-:-:S04]  /*0980*/  ISETP.NE.U32.AND P0, PT, R6, RZ, PT ;  /* 0x000000ff0600720c */ /* 0x004fc80003f05070 */
[----:B------:R-:W-:-:S13]  /*0990*/  ISETP.NE.AND.EX P0, PT, R7, RZ, PT, P0 ;  /* 0x000000ff0700720c */ /* 0x000fda0003f05300 */
[----:B------:R-:W-:Y:S05]  /*09a0*/  @!P0 BRA `(.L_x_7) ;  /* 0x0000000000088947 */ /* 0x000fea0003800000 */
[----:B0-----:R2:W5:Y:S01]  /*09b0*/  LD.E R57, desc[UR36][R6.64] ;  /* 0x0000002406397980 */ /* 0x001562000c101900 */
[----:B------:R-:W-:Y:S05]  /*09c0*/  BRA `(.L_x_8) ;  /* 0x0000000000247947 */ /* 0x000fea0003800000 */
.L_x_7:
[----:B------:R-:W-:Y:S02]  /*09d0*/  ULDC.64 UR4, c[0x0][0x590] ;  /* 0x0001640000047ab9 */ /* 0x000fe40000000a00 */
[----:B------:R-:W-:-:S04]  /*09e0*/  ISETP.NE.U32.AND P0, PT, RZ, UR4, PT ;  /* 0x00000004ff007c0c */ /* 0x000fc8000bf05070 */
[----:B------:R-:W-:-:S13]  /*09f0*/  ISETP.NE.AND.EX P0, PT, RZ, UR5, PT, P0 ;  /* 0x00000005ff007c0c */ /* 0x000fda000bf05300 */
[----:B------:R-:W-:Y:S05]  /*0a00*/  @!P0 BRA `(.L_x_9) ;  /* 0x00000000000c8947 */ /* 0x000fea0003800000 */
[----:B-1----:R-:W0:Y:S02]  /*0a10*/  LDC.64 R6, c[0x0][0x590] ;  /* 0x00016400ff067b82 */ /* 0x002e240000000a00 */
[----:B0-----:R0:W5:Y:S01]  /*0a20*/  LDG.E R57, desc[UR36][R6.64] ;  /* 0x0000002406397981 */ /* 0x001162000c1e1900 */
[----:B------:R-:W-:Y:S05]  /*0a30*/  BRA `(.L_x_8) ;  /* 0x0000000000087947 */ /* 0x000fea0003800000 */
.L_x_9:
[----:B------:R-:W-:Y:S02]  /*0a40*/  ULDC UR4, c[0x0][0x584] ;  /* 0x0001610000047ab9 */ /* 0x000fe40000000800 */
[----:B0-----:R-:W-:-:S07]  /*0a50*/  IMAD.U32 R57, RZ, RZ, UR4 ;  /* 0x00000004ff397e24 */ /* 0x001fce000f8e00ff */
.L_x_8:
[----:B------:R-:W3:Y:S01]  /*0a60*/  LDC R2, c[0x0][0x65c] ;  /* 0x00019700ff027b82 */ /* 0x000ee20000000800 */
[----:B------:R-:W4:Y:S01]  /*0a70*/  S2R R14, SR_CTAID.Y ;  /* 0x00000000000e7919 */ /* 0x000f220000002600 */
[----:B------:R-:W-:Y:S01]  /*0a80*/  ULDC UR6, c[0x0][0x28c] ;  /* 0x0000a30000067ab9 */ /* 0x000fe20000000800 */
[----:B------:R-:W-:Y:S01]  /*0a90*/  ISETP.NE.AND P0, PT, R8, 0x2, PT ;  /* 0x000000020800780c */ /* 0x000fe20003f05270 */
[----:B------:R-:W-:Y:S01]  /*0aa0*/  UIADD3 UR6, UR6, 0x1f, URZ ;  /* 0x0000001f06067890 */ /* 0x000fe2000fffe03f */
[----:B012---:R-:W0:Y:S01]  /*0ab0*/  S2R R6, SR_CTAID.X ;  /* 0x0000000000067919 */ /* 0x007e220000002500 */
[----:B------:R-:W-:Y:S01]  /*0ac0*/  IMAD.MOV.U32 R7, RZ, RZ, RZ ;  /* 0x000000ffff077224 */ /* 0x000fe200078e00ff */
[----:B------:R-:W-:Y:S01]  /*0ad0*/  UMOV UR38, URZ ;  /* 0x0000003f00267c82 */ /* 0x000fe20008000000 */
[----:B------:R-:W-:Y:S01]  /*0ae0*/  USHF.R.S32.HI UR7, URZ, 0x1f, UR6 ;  /* 0x0000001f3f077899 */ /* 0x000fe20008011406 */
[----:B------:R-:W-:Y:S01]  /*0af0*/  UMOV UR39, URZ ;  /* 0x0000003f00277c82 */ /* 0x000fe20008000000 */
[----:B------:R-:W-:-:S02]  /*0b00*/  ULDC.64 UR8, c[0x0][0x650] ;  /* 0x0001940000087ab9 */ /* 0x000fc40000000a00 */
[----:B------:R-:W-:-:S04]  /*0b10*/  ULEA.HI UR7, UR7, UR6, URZ, 0x5 ;  /* 0x0000000607077291 */ /* 0x000fc8000f8f283f */
[----:B------:R-:W-:Y:S01]  /*0b20*/  USHF.R.S32.HI UR40, URZ, 0x5, UR7 ;  /* 0x000000053f287899 */ /* 0x000fe20008011407 */
[----:B---3--:R-:W-:-:S13]  /*0b30*/  ISETP.NE.AND P1, PT, R2, 0x1, PT ;  /* 0x000000010200780c */ /* 0x008fda0003f25270 */
[----:B------:R-:W0:Y:S01]  /*0b40*/  @P1 LDC R19, c[0x0][0x10] ;  /* 0x00000400ff131b82 */ /* 0x000e220000000800 */
[----:B----4-:R-:W-:Y:S02]  /*0b50*/  @P1 IMAD.MOV.U32 R8, RZ, RZ, R14 ;  /* 0x000000ffff081224 */ /* 0x010fe400078e000e */
[----:B------:R-:W-:Y:S02]  /*0b60*/  @P1 IMAD.MOV.U32 R9, RZ, RZ, RZ ;  /* 0x000000ffff091224 */ /* 0x000fe400078e00ff */
[----:B------:R-:W-:-:S03]  /*0b70*/  @P1 IMAD.MOV.U32 R17, RZ, RZ, RZ ;  /* 0x000000ffff111224 */ /* 0x000fc600078e00ff */
[----:B------:R-:W1:Y:S01]  /*0b80*/  @!P1 LDC R11, c[0x0][0xc] ;  /* 0x00000300ff0b9b82 */ /* 0x000e620000000800 */
[----:B------:R-:W-:Y:S01]  /*0b90*/  ULDC UR4, c[0x0][0xc] ;  /* 0x0000030000047ab9 */ /* 0x000fe20000000800 */
[----:B------:R-:W-:Y:S02]  /*0ba0*/  ULDC UR5, c[0x0][0x10] ;  /* 0x0000040000057ab9 */ /* 0x000fe40000000800 */
[----:B------:R-:W-:-:S04]  /*0bb0*/  UIMAD.WIDE.U32 UR4, UR4, UR5, URZ ;  /* 0x00000005040472a5 */ /* 0x000fc8000f8e003f */
[----:B------:R-:W2:Y:S01]  /*0bc0*/  LDC R2, c[0x0][0x14] ;  /* 0x00000500ff027b82 */ /* 0x000ea20000000800 */
[----:B0-----:R-:W-:-:S04]  /*0bd0*/  @P1 IMAD.WIDE.U32 R18, R6, R19, R8 ;  /* 0x0000001306121225 */ /* 0x001fc800078e0008 */
[----:B------:R-:W-:Y:S02]  /*0be0*/  @P1 IMAD.IADD R17, R19, 0x1, R17 ;  /* 0x0000000113111824 */ /* 0x000fe400078e0211 */
[----:B-1----:R-:W-:-:S04]  /*0bf0*/  @!P1 IMAD.WIDE.U32 R8, R11, R14, R6 ;  /* 0x0000000e0b089225 */ /* 0x002fc800078e0006 */
[----:B------:R-:W-:Y:S02]  /*0c00*/  @!P1 IMAD.MOV.U32 R18, RZ, RZ, R8 ;  /* 0x000000ffff129224 */ /* 0x000fe400078e0008 */
[----:B------:R-:W-:Y:S02]  /*0c10*/  @!P1 IMAD.MOV.U32 R17, RZ, RZ, R9 ;  /* 0x000000ffff119224 */ /* 0x000fe400078e0009 */
[----:B--2---:R-:W-:-:S04]  /*0c20*/  IMAD.WIDE.U32 R12, R2, UR4, RZ ;  /* 0x00000004020c7c25 */ /* 0x004fc8000f8e00ff */
[----:B------:R-:W-:Y:S01]  /*0c30*/  IMAD R23, R2, UR5, RZ ;  /* 0x0000000502177c24 */ /* 0x000fe2000f8e02ff */
[----:B------:R0:W-:Y:S03]  /*0c40*/  STL.64 [R1], R12 ;  /* 0x0000000c01007387 */ /* 0x0001e60000100a00 */
[----:B------:R-:W-:Y:S01]  /*0c50*/  IMAD.IADD R23, R13, 0x1, R23 ;  /* 0x000000010d177824 */ /* 0x000fe200078e0217 */
[----:B------:R-:W-:Y:S06]  /*0c60*/  @P0 BRA `(.L_x_10) ;  /* 0x0000000000240947 */ /* 0x000fec0003800000 */
[----:B------:R-:W-:Y:S01]  /*0c70*/  USHF.R.U32.HI UR4, URZ, 0x1, UR40 ;  /* 0x000000013f047899 */ /* 0x000fe20008011628 */
[----:B------:R-:W-:Y:S01]  /*0c80*/  IADD3 R18, P0, R18, R12, RZ ;  /* 0x0000000c12127210 */ /* 0x000fe20007f1e0ff */
[----:B------:R-:W-:Y:S02]  /*0c90*/  UISETP.GE.U32.AND UP0, UPT, UR40, 0xe, UPT ;  /* 0x0000000e2800788c */ /* 0x000fe4000bf06070 */
[----:B------:R-:W-:Y:S02]  /*0ca0*/  UIMAD.WIDE.U32 UR4, UR4, -0x6db6db6d, URZ ;  /* 0x92492493040478a5 */ /* 0x000fe4000f8e003f */
[----:B------:R-:W-:Y:S01]  /*0cb0*/  IMAD.X R17, R23, 0x1, R17, P0 ;  /* 0x0000000117117824 */ /* 0x000fe200000e0611 */
[----:B------:R-:W-:Y:S01]  /*0cc0*/  UMOV UR39, URZ ;  /* 0x0000003f00277c82 */ /* 0x000fe20008000000 */
[----:B------:R-:W-:-:S04]  /*0cd0*/  USHF.R.U32.HI UR4, URZ, 0x2, UR5 ;  /* 0x000000023f047899 */ /* 0x000fc80008011605 */
[----:B------:R-:W-:Y:S02]  /*0ce0*/  UIMAD UR38, UR4, -0xe, UR40 ;  /* 0xfffffff2042678a4 */ /* 0x000fe4000f8e0228 */
[----:B------:R-:W-:-:S12]  /*0cf0*/  @UP0 ULOP3.LUT UR39, UR4, 0x1, URZ, 0xc0, !UPT ;  /* 0x0000000104270892 */ /* 0x000fd8000f8ec03f */
.L_x_10:
[----:B------:R-:W-:Y:S01]  /*0d00*/  ISETP.GE.U32.AND P0, PT, R18, UR8, PT ;  /* 0x0000000812007c0c */ /* 0x000fe2000bf06070 */
[----:B------:R-:W-:Y:S01]  /*0d10*/  IMAD.MOV.U32 R19, RZ, RZ, -0x1 ;  /* 0xffffffffff137424 */ /* 0x000fe200078e00ff */
[----:B------:R-:W-:Y:S01]  /*0d20*/  PRMT R8, RZ, 0x7610, R8 ;  /* 0x00007610ff087816 */ /* 0x000fe20000000008 */
[----:B------:R-:W-:Y:S01]  /*0d30*/  IMAD.MOV.U32 R22, RZ, RZ, -0x1 ;  /* 0xffffffffff167424 */ /* 0x000fe200078e00ff */
[----:B------:R-:W-:Y:S01]  /*0d40*/  ISETP.GE.U32.AND.EX P0, PT, R17, UR9, PT, P0 ;  /* 0x0000000911007c0c */ /* 0x000fe2000bf06100 */
[----:B------:R-:W-:-:S12]  /*0d50*/  IMAD.MOV.U32 R2, RZ, RZ, -0x1 ;  /* 0xffffffffff027424 */ /* 0x000fd800078e00ff */
[----:B------:R-:W-:Y:S05]  /*0d60*/  @P0 BRA `(.L_x_11) ;  /* 0x00000004005c0947 */ /* 0x000fea0003800000 */
[----:B------:R-:W1:Y:S01]  /*0d70*/  LDC.64 R20, c[0x0][0x628] ;  /* 0x00018a00ff147b82 */ /* 0x000e620000000a00 */
[----:B------:R-:W-:Y:S02]  /*0d80*/  IMAD.MOV.U32 R8, RZ, RZ, R18 ;  /* 0x000000ffff087224 */ /* 0x000fe400078e0012 */
[----:B------:R-:W-:-:S05]  /*0d90*/  IMAD.MOV.U32 R9, RZ, RZ, R17 ;  /* 0x000000ffff097224 */ /* 0x000fca00078e0011 */
[----:B------:R-:W2:Y:S08]  /*0da0*/  LDC R2, c[0x0][0x630] ;  /* 0x00018c00ff027b82 */ /* 0x000eb00000000800 */
[----:B------:R-:W3:Y:S01]  /*0db0*/  LDC.64 R24, c[0x0][0x620] ;  /* 0x00018800ff187b82 */ /* 0x000ee20000000a00 */
[----:B-1----:R-:W-:-:S04]  /*0dc0*/  ISETP.NE.U32.AND P0, PT, R20, RZ, PT ;  /* 0x000000ff1400720c */ /* 0x002fc80003f05070 */
[----:B------:R-:W-:-:S13]  /*0dd0*/  ISETP.NE.AND.EX P0, PT, R21, RZ, PT, P0 ;  /* 0x000000ff1500720c */ /* 0x000fda0003f05300 */
[----:B--23--:R-:W-:Y:S05]  /*0de0*/  @!P0 BRA `(.L_x_12) ;  /* 0x0000000000288947 */ /* 0x00cfea0003800000 */
[----:B0-----:R-:W0:Y:S02]  /*0df0*/  LDC R13, c[0x0][0x634] ;  /* 0x00018d00ff0d7b82 */ /* 0x001e240000000800 */
[----:B0-----:R-:W-:-:S05]  /*0e00*/  IADD3 R13, P0, R18, R13, RZ ;  /* 0x0000000d120d7210 */ /* 0x001fca0007f1e0ff */
[----:B------:R-:W-:-:S04]  /*0e10*/  IMAD.X R15, RZ, RZ, R17, P0 ;  /* 0x000000ffff0f7224 */ /* 0x000fc800000e0611 */
[----:B------:R-:W-:-:S04]  /*0e20*/  IMAD.WIDE.U32 R8, R15, R20, RZ ;  /* 0x000000140f087225 */ /* 0x000fc800078e00ff */
[----:B------:R-:W-:-:S04]  /*0e30*/  IMAD.WIDE.U32 R10, P0, R13, R21, R8 ;  /* 0x000000150d0a7225 */ /* 0x000fc80007800008 */
[----:B------:R-:W-:-:S04]  /*0e40*/  IMAD.WIDE.U32 R8, R13, R20, RZ ;  /* 0x000000140d087225 */ /* 0x000fc800078e00ff */
[----:B------:R-:W-:Y:S01]  /*0e50*/  IMAD.X R13, RZ, RZ, RZ, P0 ;  /* 0x000000ffff0d7224 */ /* 0x000fe200000e06ff */
[----:B------:R-:W-:Y:S01]  /*0e60*/  IADD3 RZ, P0, R9, R10, RZ ;  /* 0x0000000a09ff7210 */ /* 0x000fe20007f1e0ff */
[----:B------:R-:W-:-:S04]  /*0e70*/  IMAD.MOV.U32 R12, RZ, RZ, R11 ;  /* 0x000000ffff0c7224 */ /* 0x000fc800078e000b */
[----:B------:R-:W-:-:S08]  /*0e80*/  IMAD.WIDE.U32.X R8, R15, R21, R12, P0 ;  /* 0x000000150f087225 */ /* 0x000fd000000e040c */
.L_x_12:
[-CC-:B------:R-:W-:Y:S01]  /*0e90*/  SHF.R.U64 R31, R8, R2.reuse, R9.reuse ;  /* 0x00000002081f7219 */ /* 0x180fe20000001209 */
[----:B0-----:R-:W0:Y:S01]  /*0ea0*/  LDC R12, c[0x0][0x618] ;  /* 0x00018600ff0c7b82 */ /* 0x001e220000000800 */
[----:B------:R-:W-:Y:S01]  /*0eb0*/  SHF.R.U32.HI R7, RZ, R2, R9 ;  /* 0x00000002ff077219 */ /* 0x000fe20000011609 */
[----:B------:R-:W-:Y:S01]  /*0ec0*/  ULDC UR4, c[0x0][0x150] ;  /* 0x0000540000047ab9 */ /* 0x000fe20000000800 */
[----:B------:R-:W-:Y:S01]  /*0ed0*/  IADD3 R11, P0, RZ, -R31, RZ ;  /* 0x8000001fff0b7210 */ /* 0x000fe20007f1e0ff */
[----:B------:R-:W-:Y:S01]  /*0ee0*/  IMAD.MOV.U32 R19, RZ, RZ, R17 ;  /* 0x000000ffff137224 */ /* 0x000fe200078e0011 */
[----:B------:R-:W-:-:S03]  /*0ef0*/  I2FP.F32.U32 R2, R6 ;  /* 0x0000000600027245 */ /* 0x000fc60000201000 */
[----:B------:R-:W1:Y:S01]  /*0f00*/  LDC.64 R26, c[0x0][0x640] ;  /* 0x00019000ff1a7b82 */ /* 0x000e620000000a00 */
[----:B------:R-:W-:Y:S02]  /*0f10*/  IMAD.X R13, RZ, RZ, ~R7, P0 ;  /* 0x000000ffff0d7224 */ /* 0x000fe400000e0e07 */
[----:B------:R-:W-:Y:S01]  /*0f20*/  FMUL R2, R2, UR4 ;  /* 0x0000000402027c20 */ /* 0x000fe20008400000 */
[----:B------:R-:W-:Y:S01]  /*0f30*/  IMAD.WIDE.U32 R8, R11, R24, R18 ;  /* 0x000000180b087225 */ /* 0x000fe200078e0012 */
[----:B------:R-:W-:-:S03]  /*0f40*/  ULDC UR4, c[0x0][0x154] ;  /* 0x0000550000047ab9 */ /* 0x000fc60000000800 */
[----:B------:R-:W-:Y:S01]  /*0f50*/  IMAD R10, R13, R24, RZ ;  /* 0x000000180d0a7224 */ /* 0x000fe200078e02ff */
[----:B------:R-:W2:Y:S01]  /*0f60*/  LDC R7, c[0x0][0x144] ;  /* 0x00005100ff077b82 */ /* 0x000ea20000000800 */
[----:B------:R-:W3:Y:S02]  /*0f70*/  F2I.U32.TRUNC.NTZ R2, R2 ;  /* 0x0000000200027305 */ /* 0x000ee4000020f000 */
[----:B------:R-:W-:-:S04]  /*0f80*/  IMAD R11, R11, R25, R10 ;  /* 0x000000190b0b7224 */ /* 0x000fc800078e020a */
[----:B------:R-:W-:Y:S01]  /*0f90*/  IMAD.IADD R9, R9, 0x1, R11 ;  /* 0x0000000109097824 */ /* 0x000fe200078e020b */
[----:B------:R-:W4:Y:S01]  /*0fa0*/  LDC R22, c[0x0][0x608] ;  /* 0x00018200ff167b82 */ /* 0x000f220000000800 */
[----:B------:R-:W-:-:S03]  /*0fb0*/  IMAD.MOV.U32 R11, RZ, RZ, -0x1 ;  /* 0xffffffffff0b7424 */ /* 0x000fc600078e00ff */
[--C-:B0-----:R-:W-:Y:S02]  /*0fc0*/  SHF.R.U64 R20, R8, R12, R9.reuse ;  /* 0x0000000c08147219 */ /* 0x101fe40000001209 */
[----:B------:R-:W-:Y:S02]  /*0fd0*/  I2FP.F32.U32 R8, R14 ;  /* 0x0000000e00087245 */ /* 0x000fe40000201000 */
[----:B------:R-:W0:Y:S01]  /*0fe0*/  LDC R24, c[0x0][0x658] ;  /* 0x00019600ff187b82 */ /* 0x000e220000000800 */
[----:B-1----:R-:W-:Y:S01]  /*0ff0*/  ISETP.NE.U32.AND P0, PT, R26, RZ, PT ;  /* 0x000000ff1a00720c */ /* 0x002fe20003f05070 */
[----:B---3--:R-:W-:Y:S02]  /*1000*/  IMAD.MOV R10, RZ, RZ, -R2 ;  /* 0x000000ffff0a7224 */ /* 0x008fe400078e0a02 */
[----:B------:R-:W-:Y:S01]  /*1010*/  FMUL R8, R8, UR4 ;  /* 0x0000000408087c20 */ /* 0x000fe20008400000 */
[----:B------:R-:W-:Y:S02]  /*1020*/  SHF.R.U32.HI R9, RZ, R12, R9 ;  /* 0x0000000cff097219 */ /* 0x000fe40000011609 */
[----:B------:R-:W-:Y:S01]  /*1030*/  ISETP.NE.AND.EX P0, PT, R27, RZ, PT, P0 ;  /* 0x000000ff1b00720c */ /* 0x000fe20003f05300 */
[----:B------:R1:W3:Y:S01]  /*1040*/  F2I.U32.TRUNC.NTZ R15, R8 ;  /* 0x00000008000f7305 */ /* 0x0002e2000020f000 */
[----:B------:R-:W1:Y:S01]  /*1050*/  LDC R19, c[0x0][0x148] ;  /* 0x00005200ff137b82 */ /* 0x000e620000000800 */
[----:B--2---:R-:W-:-:S07]  /*1060*/  IMAD R2, R7, R10, R6 ;  /* 0x0000000a07027224 */ /* 0x004fce00078e0206 */
[----:B------:R-:W2:Y:S01]  /*1070*/  LDC R25, c[0x0][0x600] ;  /* 0x00018000ff197b82 */ /* 0x000ea20000000800 */
[-CC-:B----4-:R-:W-:Y:S02]  /*1080*/  SHF.R.U64 R32, R20, R22.reuse, R9.reuse ;  /* 0x0000001614207219 */ /* 0x190fe40000001209 */
[----:B------:R-:W-:Y:S01]  /*1090*/  SHF.R.U32.HI R7, RZ, R22, R9 ;  /* 0x00000016ff077219 */ /* 0x000fe20000011609 */
[----:B------:R-:W-:-:S04]  /*10a0*/  IMAD.MOV.U32 R9, RZ, RZ, 0x1 ;  /* 0x00000001ff097424 */ /* 0x000fc800078e00ff */
[----:B------:R-:W4:Y:S01]  /*10b0*/  LDC R28, c[0x0][0x648] ;  /* 0x00019200ff1c7b82 */ /* 0x000f220000000800 */
[-C--:B0-----:R-:W-:Y:S02]  /*10c0*/  SHF.L.U32 R6, R11, R24.reuse, RZ ;  /* 0x000000180b067219 */ /* 0x081fe400000006ff */
[--C-:B------:R-:W-:Y:S02]  /*10d0*/  SHF.R.U64 R22, R32, R24, R7.reuse ;  /* 0x0000001820167219 */ /* 0x100fe40000001207 */
[----:B------:R-:W-:Y:S02]  /*10e0*/  LOP3.LUT R13, RZ, R6, RZ, 0x33, !PT ;  /* 0x00000006ff0d7212 */ /* 0x000fe400078e33ff */
[-C--:B------:R-:W-:Y:S01]  /*10f0*/  SHF.R.U32.HI R7, RZ, R24.reuse, R7 ;  /* 0x00000018ff077219 */ /* 0x080fe20000011607 */
[----:B------:R-:W0:Y:S01]  /*1100*/  LDC R29, c[0x0][0x638] ;  /* 0x00018e00ff1d7b82 */ /* 0x000e220000000800 */
[----:B------:R-:W-:Y:S01]  /*1110*/  SHF.L.U32 R12, R9, R24, RZ ;  /* 0x00000018090c7219 */ /* 0x000fe200000006ff */
[----:B------:R-:W-:-:S06]  /*1120*/  IMAD.MOV.U32 R6, RZ, RZ, R22 ;  /* 0x000000ffff067224 */ /* 0x000fcc00078e0016 */
[----:B------:R-:W0:Y:S01]  /*1130*/  LDC R30, c[0x0][0x610] ;  /* 0x00018400ff1e7b82 */ /* 0x000e220000000800 */
[----:B-1-3--:R-:W-:Y:S05]  /*1140*/  @!P0 BRA `(.L_x_13) ;  /* 0x0000000000288947 */ /* 0x00afea0003800000 */
[----:B------:R-:W1:Y:S02]  /*1150*/  LDC R11, c[0x0][0x64c] ;  /* 0x00019300ff0b7b82 */ /* 0x000e640000000800 */
[----:B-1----:R-:W-:-:S05]  /*1160*/  IADD3 R11, P0, R22, R11, RZ ;  /* 0x0000000b160b7210 */ /* 0x002fca0007f1e0ff */
        /* <DEDUP_REMOVED lines=8> */
.L_x_13:
[----:B----4-:R-:W-:Y:S01]  /*11f0*/  SHF.R.U64 R6, R6, R28, R7 ;  /* 0x0000001c06067219 */ /* 0x010fe20000001207 */
[----:B--2---:R-:W-:Y:S01]  /*1200*/  VIADD R7, R25, 0xffffffff ;  /* 0xffffffff19077836 */ /* 0x004fe20000000000 */
[----:B------:R-:W-:Y:S01]  /*1210*/  LOP3.LUT R13, R32, R13, RZ, 0xc0, !PT ;  /* 0x0000000d200d7212 */ /* 0x000fe200078ec0ff */
[----:B------:R-:W-:Y:S02]  /*1220*/  IMAD.MOV R15, RZ, RZ, -R15 ;  /* 0x000000ffff0f7224 */ /* 0x000fe400078e0a0f */
[----:B------:R-:W-:Y:S01]  /*1230*/  IMAD.MOV R8, RZ, RZ, -R6 ;  /* 0x000000ffff087224 */ /* 0x000fe200078e0a06 */
[----:B------:R-:W-:Y:S01]  /*1240*/  LOP3.LUT R7, R20, R7, RZ, 0xc0, !PT ;  /* 0x0000000714077212 */ /* 0x000fe200078ec0ff */
[----:B------:R-:W-:Y:S02]  /*1250*/  IMAD R13, R12, R6, R13 ;  /* 0x000000060c0d7224 */ /* 0x000fe400078e020d */
[----:B------:R-:W-:Y:S02]  /*1260*/  @P1 IMAD R2, R19, R15, R14 ;  /* 0x0000000f13021224 */ /* 0x000fe400078e020e */
[----:B0-----:R-:W-:-:S02]  /*1270*/  IMAD R6, R8, R29, R22 ;  /* 0x0000001d08067224 */ /* 0x001fc400078e0216 */
[----:B------:R-:W-:Y:S02]  /*1280*/  IMAD R2, R13, R30, R2 ;  /* 0x0000001e0d027224 */ /* 0x000fe400078e0202 */
[----:B------:R-:W-:Y:S02]  /*1290*/  IMAD R19, R6, R25, R7 ;  /* 0x0000001906137224 */ /* 0x000fe400078e0207 */
[----:B------:R-:W-:-:S03]  /*12a0*/  IMAD.MOV.U32 R8, RZ, RZ, 0x1 ;  /* 0x00000001ff087424 */ /* 0x000fc600078e00ff */
[----:B------:R-:W-:Y:S02]  /*12b0*/  SEL R22, R19, R2, !P1 ;  /* 0x0000000213167207 */ /* 0x000fe40004800000 */
[----:B------:R-:W-:Y:S01]  /*12c0*/  SEL R19, R2, R19, !P1 ;  /* 0x0000001302137207 */ /* 0x000fe20004800000 */
[----:B------:R-:W-:-:S07]  /*12d0*/  IMAD.MOV.U32 R2, RZ, RZ, R31 ;  /* 0x000000ffff027224 */ /* 0x000fce00078e001f */
.L_x_11:
[----:B------:R-:W-:Y:S05]  /*12e0*/  @!P2 BRA `(.L_x_14) ;  /* 0x000000300088a947 */ /* 0x000fea0003800000 */
[----:B------:R-:W-:-:S13]  /*12f0*/  ISETP.GT.U32.AND P0, PT, R33, 0x1, PT ;  /* 0x000000012100780c */ /* 0x000fda0003f04070 */
[----:B------:R-:W-:Y:S05]  /*1300*/  @P0 EXIT ;  /* 0x000000000000094d */ /* 0x000fea0003800000 */
.L_x_15:
[----:B------:R-:W-:-:S08]  /*1310*/  NOP ;  /* 0x0000000000007918 */ /* 0x000fd00000000000 */
[----:B------:R-:W1:Y:S02]  /*1320*/  USETMAXREG.TRY_ALLOC.CTAPOOL UP0, 0xe8 ;  /* 0x000000e8000079c8 */ /* 0x000e640008000600 */
[----:B-1----:R-:W-:-:S13]  /*1330*/  PLOP3.LUT P0, PT, PT, PT, UP0, 0x80, 0x0 ;  /* 0x000000000000781c */ /* 0x002fda0003f0f008 */
[----:B------:R-:W-:Y:S05]  /*1340*/  @!P0 BRA `(.L_x_15) ;  /* 0xfffffffc00f08947 */ /* 0x000fea000383ffff */
[----:B------:R-:W-:-:S13]  /*1350*/  LOP3.LUT P0, RZ, R8, 0xff, RZ, 0xc0, !PT ;  /* 0x000000ff08ff7812 */ /* 0x000fda000780c0ff */
[----:B------:R-:W-:Y:S05]  /*1360*/  @!P0 EXIT ;  /* 0x000000000000894d */ /* 0x000fea0003800000 */
[----:B------:R-:W1:Y:S01]  /*1370*/  S2UR UR4, SR_CgaCtaId ;  /* 0x00000000000479c3 */ /* 0x000e620000008800 */
[----:B------:R-:W-:Y:S01]  /*1380*/  VIADD R6, R5, 0xffffffff ;  /* 0xffffffff05067836 */ /* 0x000fe20000000000 */
[----:B------:R-:W-:Y:S01]  /*1390*/  SHF.R.S32.HI R0, RZ, 0x1f, R3 ;  /* 0x0000001fff007819 */ /* 0x000fe20000011403 */
[----:B------:R-:W-:Y:S01]  /*13a0*/  UMOV UR41, 0x400 ;  /* 0x0000040000297882 */ /* 0x000fe20000000000 */
[----:B------:R-:W-:Y:S01]  /*13b0*/  UISETP.LT.AND UP0, UPT, UR40, 0x1, UPT ;  /* 0x000000012800788c */ /* 0x000fe2000bf01270 */
[----:B------:R-:W-:Y:S01]  /*13c0*/  LOP3.LUT R72, R16, 0x1, RZ, 0xfc, !PT ;  /* 0x0000000110487812 */ /* 0x000fe200078efcff */
[----:B------:R-:W-:Y:S01]  /*13d0*/  ULDC UR6, c[0x0][0x284] ;  /* 0x0000a10000067ab9 */ /* 0x000fe20000000800 */
[----:B------:R-:W-:Y:S01]  /*13e0*/  R2UR UR42, R6 ;  /* 0x00000000062a72ca */ /* 0x000fe200000e0000 */
[----:B------:R-:W-:Y:S01]  /*13f0*/  USEL UR43, UR40, 0x1, UP0 ;  /* 0x00000001282b7887 */ /* 0x000fe20008000000 */
[CC--:B------:R-:W-:Y:S01]  /*1400*/  LEA.HI R4, R0.reuse, R3.reuse, RZ, 0x2 ;  /* 0x0000000300047211 */ /* 0x0c0fe200078f10ff */
[----:B------:R-:W-:Y:S01]  /*1410*/  USHF.L.U32 UR46, UR40, 0x1, URZ ;  /* 0x00000001282e7899 */ /* 0x000fe2000800063f */
[----:B------:R-:W-:Y:S01]  /*1420*/  LEA.HI R0, R0, R3, RZ, 0x5 ;  /* 0x0000000300007211 */ /* 0x000fe200078f28ff */
[----:B------:R-:W-:Y:S01]  /*1430*/  UIADD3 UR43, -UR43, UR40, URZ ;  /* 0x000000282b2b7290 */ /* 0x000fe2000fffe13f */
[----:B------:R-:W-:-:S02]  /*1440*/  SHF.R.S32.HI R58, RZ, 0x2, R4 ;  /* 0x00000002ff3a7819 */ /* 0x000fc40000011404 */
[----:B------:R-:W-:Y:S02]  /*1450*/  SHF.R.S32.HI R5, RZ, 0x1f, R4 ;  /* 0x0000001fff057819 */ /* 0x000fe40000011404 */
[----:B------:R-:W-:Y:S02]  /*1460*/  LOP3.LUT R60, R4, 0xfffffffc, RZ, 0xc0, !PT ;  /* 0xfffffffc043c7812 */ /* 0x000fe400078ec0ff */
[----:B------:R-:W-:Y:S01]  /*1470*/  LEA.HI R5, R5, R58, RZ, 0x3 ;  /* 0x0000003a05057211 */ /* 0x000fe200078f18ff */
[----:B------:R-:W-:Y:S01]  /*1480*/  USHF.L.U32 UR42, UR42, 0x3, URZ ;  /* 0x000000032a2a7899 */ /* 0x000fe2000800063f */
[----:B------:R-:W-:Y:S01]  /*1490*/  ISETP.NE.AND P0, PT, R6, RZ, PT ;  /* 0x000000ff0600720c */ /* 0x000fe20003f05270 */
[----:B------:R-:W-:Y:S01]  /*14a0*/  IMAD.IADD R60, R3, 0x1, -R60 ;  /* 0x00000001033c7824 */ /* 0x000fe200078e0a3c */
[----:B------:R-:W-:Y:S01]  /*14b0*/  LOP3.LUT R5, R5, 0xfffffff8, RZ, 0xc0, !PT ;  /* 0xfffffff805057812 */ /* 0x000fe200078ec0ff */
[----:B-1----:R-:W-:Y:S01]  /*14c0*/  ULEA UR41, UR4, UR41, 0x18 ;  /* 0x0000002904297291 */ /* 0x002fe2000f8ec03f */
[----:B------:R-:W-:Y:S01]  /*14d0*/  SEL R73, RZ, 0x1, P0 ;  /* 0x00000001ff497807 */ /* 0x000fe20000000000 */
[----:B------:R-:W-:-:S02]  /*14e0*/  IMAD.U32 R62, RZ, RZ, UR42 ;  /* 0x0000002aff3e7e24 */ /* 0x000fc4000f8e00ff */
[----:B------:R-:W-:Y:S01]  /*14f0*/  UIADD3 UR47, UR41, 0xf0, URZ ;  /* 0x000000f0292f7890 */ /* 0x000fe2000fffe03f */
[----:B------:R-:W-:Y:S01]  /*1500*/  IMAD.IADD R58, R58, 0x1, -R5 ;  /* 0x000000013a3a7824 */ /* 0x000fe200078e0a05 */
[----:B------:R-:W-:Y:S01]  /*1510*/  UIADD3 UR4, UR41, 0x200, URZ ;  /* 0x0000020029047890 */ /* 0x000fe2000fffe03f */
[----:B------:R-:W-:Y:S01]  /*1520*/  SHF.R.S32.HI R5, RZ, 0x5, R0 ;  /* 0x00000005ff057819 */ /* 0x000fe20000011400 */
[----:B------:R-:W-:Y:S01]  /*1530*/  UIADD3 UR5, UR41, 0x1c200, URZ ;  /* 0x0001c20029057890 */ /* 0x000fe2000fffe03f */
[C---:B------:R-:W-:Y:S01]  /*1540*/  LOP3.LUT R64, R62.reuse, 0x8, RZ, 0xc0, !PT ;  /* 0x000000083e407812 */ /* 0x040fe200078ec0ff */
[----:B------:R-:W-:Y:S01]  /*1550*/  USHF.R.U32.HI UR4, URZ, 0x4, UR4 ;  /* 0x000000043f047899 */ /* 0x000fe20008011604 */
[--C-:B------:R-:W-:Y:S01]  /*1560*/  SHF.R.S32.HI R59, RZ, 0x1f, R58.reuse ;  /* 0x0000001fff3b7819 */ /* 0x100fe2000001143a */
[----:B------:R-:W-:Y:S01]  /*1570*/  USHF.R.U32.HI UR5, URZ, 0x4, UR5 ;  /* 0x000000043f057899 */ /* 0x000fe20008011605 */
[C-C-:B------:R-:W-:Y:S01]  /*1580*/  IMAD R65, R5.reuse, -0x10, -R58.reuse ;  /* 0xfffffff005417824 */ /* 0x140fe200078e0a3a */
[----:B------:R-:W-:Y:S01]  /*1590*/  ULOP3.LUT UR4, UR4, 0x3fff, URZ, 0xc0, !UPT ;  /* 0x00003fff04047892 */ /* 0x000fe2000f8ec03f */
[----:B------:R-:W-:Y:S01]  /*15a0*/  IMAD.U32 R61, RZ, RZ, UR47 ;  /* 0x0000002fff3d7e24 */ /* 0x000fe2000f8e00ff */
[----:B------:R-:W-:Y:S01]  /*15b0*/  ULOP3.LUT UR5, UR5, 0x3fff, URZ, 0xc0, !UPT ;  /* 0x00003fff05057892 */ /* 0x000fe2000f8ec03f */
[----:B------:R-:W-:Y:S01]  /*15c0*/  IMAD.WIDE R58, R5, 0x10, R58 ;  /* 0x00000010053a7825 */ /* 0x000fe200078e023a */
[----:B------:R-:W-:Y:S01]  /*15d0*/  LOP3.LUT R62, R62, 0x8, RZ, 0xc, !PT ;  /* 0x000000083e3e7812 */ /* 0x000fe200078e0cff */
[----:B------:R-:W-:Y:S01]  /*15e0*/  ULOP3.LUT UR44, UR4, 0x10000, URZ, 0xfc, !UPT ;  /* 0x00010000042c7892 */ /* 0x000fe2000f8efc3f */
[----:B------:R-:W-:Y:S01]  /*15f0*/  LOP3.LUT R64, R64, 0x18, RZ, 0x3c, !PT ;  /* 0x0000001840407812 */ /* 0x000fe200078e3cff */
[----:B------:R-:W-:Y:S01]  /*1600*/  VIADD R63, R61, UR42 ;  /* 0x0000002a3d3f7c36 */ /* 0x000fe20008000000 */
[----:B------:R-:W-:Y:S01]  /*1610*/  ULOP3.LUT UR45, UR5, 0x10000, URZ, 0xfc, !UPT ;  /* 0x00010000052d7892 */ /* 0x000fe2000f8efc3f */
[----:B------:R-:W-:-:S11]  /*1620*/  VIADD R65, R65, UR6 ;  /* 0x0000000641417c36 */ /* 0x000fd60008000000 */
.L_x_99:
[----:B------:R-:W-:Y:S01]  /*1630*/  SHF.L.U32 R0, R73, 0x1f, RZ ;  /* 0x0000001f49007819 */ /* 0x000fe200000006ff */
[----:B------:R-:W-:Y:S02]  /*1640*/  ULDC UR4, c[0x0][0x28c] ;  /* 0x0000a30000047ab9 */ /* 0x000fe40000000800 */
[----:B------:R-:W-:Y:S01]  /*1650*/  ISETP.LT.AND P1, PT, RZ, UR4, PT ;  /* 0x00000004ff007c0c */ /* 0x000fe2000bf21270 */
[----:B------:R-:W1:Y:S02]  /*1660*/  SYNCS.PHASECHK.TRANS64.TRYWAIT P0, [R61+UR42], R0 ;  /* 0x000000003d0075a7 */ /* 0x000e64000800016a */
[----:B01-34-:R-:W-:Y:S10]  /*1670*/  @!P0 BRA `(.L_x_16) ;  /* 0x0000004400008947 */ /* 0x01bff40003800000 */
.L_x_131:
[----:B------:R-:W-:Y:S05]  /*1680*/  @P1 BRA `(.L_x_17) ;  /* 0x0000000000401947 */ /* 0x000fea0003800000 */
[----:B-1----:R-:W-:Y:S01]  /*1690*/  MOV R0, 0x0 ;  /* 0x0000000000007802 */ /* 0x002fe20000000f00 */
[----:B------:R-:W-:Y:S01]  /*16a0*/  ULDC.64 UR4, c[0x4][0x68] ;  /* 0x01001a0000047ab9 */ /* 0x000fe20000000a00 */
[----:B------:R-:W-:Y:S01]  /*16b0*/  ULDC.64 UR6, c[0x4][0x8] ;  /* 0x0100020000067ab9 */ /* 0x000fe20000000a00 */
[----:B------:R-:W-:Y:S01]  /*16c0*/  IMAD.U32 R4, RZ, RZ, UR4 ;  /* 0x00000004ff047e24 */ /* 0x000fe2000f8e00ff */
[----:B------:R1:W2:Y:S01]  /*16d0*/  LDC.64 R14, c[0x4][R0] ;  /* 0x01000000000e7b82 */ /* 0x0002a20000000a00 */
[----:B------:R-:W-:Y:S01]  /*16e0*/  IMAD.U32 R5, RZ, RZ, UR5 ;  /* 0x00000005ff057e24 */ /* 0x000fe2000f8e00ff */
[----:B------:R-:W-:Y:S01]  /*16f0*/  ULDC.64 UR4, c[0x4][0x70] ;  /* 0x01001c0000047ab9 */ /* 0x000fe20000000a00 */
[----:B------:R-:W-:Y:S02]  /*1700*/  IMAD.U32 R10, RZ, RZ, UR6 ;  /* 0x00000006ff0a7e24 */ /* 0x000fe4000f8e00ff */
[----:B------:R-:W-:Y:S02]  /*1710*/  IMAD.U32 R6, RZ, RZ, UR4 ;  /* 0x00000004ff067e24 */ /* 0x000fe4000f8e00ff */
[----:B------:R-:W-:-:S02]  /*1720*/  IMAD.U32 R7, RZ, RZ, UR5 ;  /* 0x00000005ff077e24 */ /* 0x000fc4000f8e00ff */
[----:B------:R-:W-:Y:S02]  /*1730*/  IMAD.U32 R11, RZ, RZ, UR7 ;  /* 0x00000007ff0b7e24 */ /* 0x000fe4000f8e00ff */
[----:B------:R-:W-:Y:S02]  /*1740*/  IMAD.MOV.U32 R8, RZ, RZ, 0x1e1 ;  /* 0x000001e1ff087424 */ /* 0x000fe400078e00ff */
[----:B0-----:R-:W-:Y:S02]  /*1750*/  IMAD.MOV.U32 R12, RZ, RZ, 0x1 ;  /* 0x00000001ff0c7424 */ /* 0x001fe400078e00ff */
[----:B-1----:R-:W-:-:S07]  /*1760*/  IMAD.MOV.U32 R13, RZ, RZ, RZ ;  /* 0x000000ffff0d7224 */ /* 0x002fce00078e00ff */
[----:B------:R-:W-:-:S07]  /*1770*/  LEPC R20, `(.L_x_17) ;  /* 0x000000001014794e */ /* 0x000fce0000000000 */
[----:B--2--5:R-:W-:Y:S05]  /*1780*/  CALL.ABS.NOINC R14 ;  /* 0x000000000e007343 */ /* 0x024fea0003c00000 */
.L_x_17:
[----:B------:R-:W-:-:S13]  /*1790*/  ISETP.NE.AND P0, PT, R72, 0x3, PT ;  /* 0x000000034800780c */ /* 0x000fda0003f05270 */
[----:B------:R-:W-:Y:S05]  /*17a0*/  @!P0 BRA `(.L_x_18) ;  /* 0x0000000000048947 */ /* 0x000fea0003800000 */
[----:B------:R-:W-:Y:S01]  /*17b0*/  BPT.TRAP 0x1 ;  /* 0x000000040000795c */ /* 0x000fe20000300000 */
.L_x_18:
[----:B------:R-:W-:Y:S02]  /*17c0*/  IMAD.U32 R3, RZ, RZ, UR38 ;  /* 0x00000026ff037e24 */ /* 0x000fe4000f8e00ff */
[----:B-1----:R-:W-:-:S03]  /*17d0*/  IMAD.U32 R0, RZ, RZ, UR39 ;  /* 0x00000027ff007e24 */ /* 0x002fc6000f8e00ff */
[----:B------:R-:W-:Y:S02]  /*17e0*/  LEA R3, R3, UR41, 0x3 ;  /* 0x0000002903037c11 */ /* 0x000fe4000f8e18ff */
[----:B------:R-:W-:-:S04]  /*17f0*/  SHF.L.U32 R0, R0, 0x1f, RZ ;  /* 0x0000001f00007819 */ /* 0x000fc800000006ff */
[----:B------:R1:W2:Y:S01]  /*1800*/  SYNCS.PHASECHK.TRANS64.TRYWAIT P1, [R3+URZ], R0 ;  /* 0x00000000030075a7 */ /* 0x0002a2000802017f */
[----:B------:R-:W-:Y:S05]  /*1810*/  @!P0 BRA `(.L_x_19) ;  /* 0x0000000000048947 */ /* 0x000fea0003800000 */
[----:B------:R-:W-:Y:S01]  /*1820*/  BPT.TRAP 0x1 ;  /* 0x000000040000795c */ /* 0x000fe20000300000 */
.L_x_19:
[----:B--2---:R-:W-:Y:S05]  /*1830*/  @P1 BRA `(.L_x_20) ;  /* 0x0000000000081947 */ /* 0x004fea0003800000 */
[----:B------:R-:W2:Y:S02]  /*1840*/  SYNCS.PHASECHK.TRANS64.TRYWAIT P1, [R3+URZ], R0 ;  /* 0x00000000030075a7 */ /* 0x000ea4000802017f */
[----:B--2---:R-:W-:Y:S05]  /*1850*/  @!P1 BRA `(.L_x_21) ;  /* 0x00000040009c9947 */ /* 0x004fea0003800000 */
.L_x_20:
[----:B------:R-:W-:Y:S05]  /*1860*/  WARPSYNC.ALL ;  /* 0x0000000000007948 */ /* 0x000fea0003800000 */
[----:B------:R-:W-:Y:S01]  /*1870*/  ULEA UR8, UR38, UR44, 0x9 ;  /* 0x0000002c26087291 */ /* 0x000fe2000f8e483f */
[----:B------:R-:W-:Y:S01]  /*1880*/  WARPGROUP.ARRIVE ;  /* 0x00000000000079c5 */ /* 0x000fe20000000000 */
[----:B------:R-:W-:Y:S01]  /*1890*/  ULEA UR9, UR38, UR45, 0x9 ;  /* 0x0000002d26097291 */ /* 0x000fe2000f8e483f */
[----:B-12---:R-:W-:Y:S01]  /*18a0*/  IMAD.U32 R0, RZ, RZ, UR43 ;  /* 0x0000002bff007e24 */ /* 0x006fe2000f8e00ff */
[----:B------:R-:W-:Y:S01]  /*18b0*/  UMOV UR5, 0x40000040 ;  /* 0x4000004000057882 */ /* 0x000fe20000000000 */
[----:B------:R-:W-:-:S02]  /*18c0*/  UMOV UR7, 0x40000040 ;  /* 0x4000004000077882 */ /* 0x000fc40000000000 */
[----:B------:R-:W-:Y:S01]  /*18d0*/  UMOV UR4, UR8 ;  /* 0x0000000800047c82 */ /* 0x000fe20008000000 */
[----:B------:R-:W-:Y:S01]  /*18e0*/  ISETP.GE.AND P1, PT, R0, 0x1, PT ;  /* 0x000000010000780c */ /* 0x000fe20003f26270 */
[----:B------:R-:W-:Y:S02]  /*18f0*/  UMOV UR6, UR9 ;  /* 0x0000000900067c82 */ /* 0x000fe40008000000 */
[----:B------:R-:W-:Y:S01]  /*1900*/  HGMMA.64x64x8.F32.TF32 R24, gdesc[UR4], RZ, !UPT, gsb0 ;  /* 0x04e00000041879f0 */ /* 0x000fe2000c0028ff */
[----:B------:R-:W-:Y:S02]  /*1910*/  UIADD3 UR4, UR8, 0x2, URZ ;  /* 0x0000000208047890 */ /* 0x000fe4000fffe03f */
[----:B------:R-:W-:Y:S01]  /*1920*/  UIADD3 UR6, UR9, 0x2, URZ ;  /* 0x0000000209067890 */ /* 0x000fe2000fffe03f */
[----:B------:R-:W-:Y:S01]  /*1930*/  UMOV UR5, 0x40000040 ;  /* 0x4000004000057882 */ /* 0x000fe20000000000 */
[----:B------:R-:W-:Y:S01]  /*1940*/  UMOV UR7, 0x40000040 ;  /* 0x4000004000077882 */ /* 0x000fe20000000000 */
[----:B------:R-:W-:-:S02]  /*1950*/  WARPGROUP.DEPBAR.LE gsb0, 0x0 ;  /* 0x00008000000079c5 */ /* 0x000fc40000010000 */
[----:B------:R-:W-:-:S06]  /*1960*/  WARPGROUP.ARRIVE ;  /* 0x00000000000079c5 */ /* 0x000fcc0000000000 */
[----:B------:R-:W-:Y:S01]  /*1970*/  HGMMA.64x64x8.F32.TF32 R24, gdesc[UR4], R24, gsb0 ;  /* 0x04e00000041879f0 */ /* 0x000fe20008002818 */
[----:B------:R-:W-:Y:S02]  /*1980*/  UIADD3 UR4, UR8, 0x4, URZ ;  /* 0x0000000408047890 */ /* 0x000fe4000fffe03f */
[----:B------:R-:W-:Y:S01]  /*1990*/  UIADD3 UR6, UR9, 0x4, URZ ;  /* 0x0000000409067890 */ /* 0x000fe2000fffe03f */
[----:B------:R-:W-:Y:S01]  /*19a0*/  UMOV UR5, 0x40000040 ;  /* 0x4000004000057882 */ /* 0x000fe20000000000 */
[----:B------:R-:W-:Y:S01]  /*19b0*/  UMOV UR7, 0x40000040 ;  /* 0x4000004000077882 */ /* 0x000fe20000000000 */
[----:B------:R-:W-:Y:S02]  /*19c0*/  WARPGROUP.DEPBAR.LE gsb0, 0x0 ;  /* 0x00008000000079c5 */ /* 0x000fe40000010000 */
        /* <DEDUP_REMOVED lines=8> */
[----:B------:R-:W-:Y:S03]  /*1a50*/  HGMMA.64x64x8.F32.TF32 R24, gdesc[UR4], R24, gsb0 ;  /* 0x04e00000041879f0 */ /* 0x000fe60008002818 */
[----:B------:R-:W-:Y:S02]  /*1a60*/  WARPGROUP.DEPBAR.LE gsb0, 0x0 ;  /* 0x00008000000079c5 */ /* 0x000fe40000010000 */
[----:B------:R-:W-:Y:S05]  /*1a70*/  @!P1 BRA `(.L_x_22) ;  /* 0x0000000400109947 */ /* 0x000fea0003800000 */
[----:B------:R-:W-:Y:S01]  /*1a80*/  UIADD3 UR4, UR38, 0x1, URZ ;  /* 0x0000000126047890 */ /* 0x000fe2000fffe03f */
[----:B------:R-:W-:Y:S01]  /*1a90*/  IMAD.U32 R0, RZ, RZ, UR43 ;  /* 0x0000002bff007e24 */ /* 0x000fe2000f8e00ff */
[----:B------:R-:W-:Y:S02]  /*1aa0*/  UMOV UR9, UR38 ;  /* 0x0000002600097c82 */ /* 0x000fe40008000000 */
[----:B------:R-:W-:-:S04]  /*1ab0*/  UISETP.NE.AND UP0, UPT, UR4, 0xe, UPT ;  /* 0x0000000e0400788c */ /* 0x000fc8000bf05270 */
[----:B------:R-:W-:Y:S02]  /*1ac0*/  USEL UR5, URZ, 0x1, UP0 ;  /* 0x000000013f057887 */ /* 0x000fe40008000000 */
[----:B------:R-:W-:Y:S02]  /*1ad0*/  USEL UR8, UR4, URZ, UP0 ;  /* 0x0000003f04087287 */ /* 0x000fe40008000000 */
[----:B------:R-:W-:-:S06]  /*1ae0*/  ULOP3.LUT UR5, UR39, UR5, URZ, 0x3c, !UPT ;  /* 0x0000000527057292 */ /* 0x000fcc000f8e3c3f */
[----:B------:R-:W-:-:S07]  /*1af0*/  IMAD.U32 R5, RZ, RZ, UR5 ;  /* 0x00000005ff057e24 */ /* 0x000fce000f8e00ff */
.L_x_29:
[----:B-12---:R-:W-:Y:S05]  /*1b00*/  @!P0 BRA `(.L_x_23) ;  /* 0x0000000000048947 */ /* 0x006fea0003800000 */
[----:B------:R-:W-:Y:S01]  /*1b10*/  BPT.TRAP 0x1 ;  /* 0x000000040000795c */ /* 0x000fe20000300000 */
.L_x_23:
[----:B------:R-:W-:Y:S01]  /*1b20*/  ULEA UR4, UR8, UR41, 0x3 ;  /* 0x0000002908047291 */ /* 0x000fe2000f8e183f */
[----:B------:R-:W-:-:S08]  /*1b30*/  SHF.L.U32 R3, R5, 0x1f, RZ ;  /* 0x0000001f05037819 */ /* 0x000fd000000006ff */
[----:B------:R1:W2:Y:S01]  /*1b40*/  SYNCS.PHASECHK.TRANS64.TRYWAIT P1, [UR4], R3 ;  /* 0x00000003ff0075a7 */ /* 0x0002a20008020144 */
[----:B------:R-:W-:Y:S05]  /*1b50*/  @!P0 BRA `(.L_x_24) ;  /* 0x0000000000048947 */ /* 0x000fea0003800000 */
[----:B------:R-:W-:Y:S01]  /*1b60*/  BPT.TRAP 0x1 ;  /* 0x000000040000795c */ /* 0x000fe20000300000 */
.L_x_24:
[----:B--2---:R-:W-:Y:S05]  /*1b70*/  @P1 BRA `(.L_x_25) ;  /* 0x0000000000081947 */ /* 0x004fea0003800000 */
[----:B------:R-:W2:Y:S02]  /*1b80*/  SYNCS.PHASECHK.TRANS64.TRYWAIT P1, [UR4], R3 ;  /* 0x00000003ff0075a7 */ /* 0x000ea40008020144 */
[----:B--2---:R-:W-:Y:S05]  /*1b90*/  @!P1 BRA `(.L_x_26) ;  /* 0x0000003c00e09947 */ /* 0x004fea0003800000 */
.L_x_25:
[----:B------:R-:W-:Y:S01]  /*1ba0*/  ULEA UR10, UR8, UR44, 0x9 ;  /* 0x0000002c080a7291 */ /* 0x000fe2000f8e483f */
[----:B------:R-:W-:Y:S01]  /*1bb0*/  WARPGROUP.ARRIVE ;  /* 0x00000000000079c5 */ /* 0x000fe20000000000 */
[----:B------:R-:W-:Y:S01]  /*1bc0*/  ULEA UR11, UR8, UR45, 0x9 ;  /* 0x0000002d080b7291 */ /* 0x000fe2000f8e483f */
[----:B------:R-:W-:Y:S01]  /*1bd0*/  UMOV UR5, 0x40000040 ;  /* 0x4000004000057882 */ /* 0x000fe20000000000 */
[----:B------:R-:W-:-:S03]  /*1be0*/  UMOV UR7, 0x40000040 ;  /* 0x4000004000077882 */ /* 0x000fc60000000000 */
[----:B------:R-:W-:Y:S02]  /*1bf0*/  UMOV UR4, UR10 ;  /* 0x0000000a00047c82 */ /* 0x000fe40008000000 */
[----:B------:R-:W-:Y:S02]  /*1c00*/  UMOV UR6, UR11 ;  /* 0x0000000b00067c82 */ /* 0x000fe40008000000 */
[----:B------:R-:W-:Y:S01]  /*1c10*/  HGMMA.64x64x8.F32.TF32 R24, gdesc[UR4], R24, gsb0 ;  /* 0x04e00000041879f0 */ /* 0x000fe20008002818 */
        /* <DEDUP_REMOVED lines=23> */
[----:B------:R-:W-:Y:S01]  /*1d90*/  BPT.TRAP 0x1 ;  /* 0x000000040000795c */ /* 0x000fe20000300000 */
.L_x_27:
[----:B------:R-:W-:Y:S01]  /*1da0*/  ULEA UR4, UR9, UR41, 0x3 ;  /* 0x0000002909047291 */ /* 0x000fe2000f8e183f */
[----:B------:R-:W-:-:S03]  /*1db0*/  ISETP.GT.U32.AND P1, PT, R16, 0x1, PT ;  /* 0x000000011000780c */ /* 0x000fc60003f24070 */
[----:B------:R-:W-:-:S04]  /*1dc0*/  UIADD3 UR4, UR4, 0x70, URZ ;  /* 0x0000007004047890 */ /* 0x000fc8000fffe03f */
[----:B------:R-:W-:-:S09]  /*1dd0*/  UPRMT UR4, URZ, 0x654, UR4 ;  /* 0x000006543f047896 */ /* 0x000fd20008000004 */
[----:B------:R-:W-:Y:S01]  /*1de0*/  SYNCS.ARRIVE.TRANS64.RED.A1T0 RZ, [UR4], RZ ;  /* 0x000000ffffff79a7 */ /* 0x000fe20008100404 */
[----:B------:R-:W-:Y:S05]  /*1df0*/  @P1 BRA `(.L_x_28) ;  /* 0x0000000000041947 */ /* 0x000fea0003800000 */
[----:B------:R-:W-:Y:S01]  /*1e00*/  BPT.TRAP 0x1 ;  /* 0x000000040000795c */ /* 0x000fe20000300000 */
.L_x_28:
[----:B------:R-:W-:Y:S01]  /*1e10*/  UIADD3 UR8, UR8, 0x1, URZ ;  /* 0x0000000108087890 */ /* 0x000fe2000fffe03f */
[C---:B------:R-:W-:Y:S01]  /*1e20*/  ISETP.GT.AND P1, PT, R0.reuse, 0x1, PT ;  /* 0x000000010000780c */ /* 0x040fe20003f24270 */
[----:B------:R-:W-:Y:S01]  /*1e30*/  UIADD3 UR9, UR9, 0x1, URZ ;  /* 0x0000000109097890 */ /* 0x000fe2000fffe03f */
[----:B------:R-:W-:Y:S01]  /*1e40*/  VIADD R0, R0, 0xffffffff ;  /* 0xffffffff00007836 */ /* 0x000fe20000000000 */
[----:B------:R-:W-:Y:S02]  /*1e50*/  UISETP.NE.AND UP0, UPT, UR8, 0xe, UPT ;  /* 0x0000000e0800788c */ /* 0x000fe4000bf05270 */
[----:B------:R-:W-:Y:S02]  /*1e60*/  UISETP.NE.AND UP1, UPT, UR9, 0xe, UPT ;  /* 0x0000000e0900788c */ /* 0x000fe4000bf25270 */
[----:B------:R-:W-:Y:S02]  /*1e70*/  USEL UR4, URZ, 0x1, UP0 ;  /* 0x000000013f047887 */ /* 0x000fe40008000000 */
[----:B------:R-:W-:-:S02]  /*1e80*/  USEL UR8, UR8, URZ, UP0 ;  /* 0x0000003f08087287 */ /* 0x000fc40008000000 */
[----:B------:R-:W-:Y:S02]  /*1e90*/  USEL UR9, UR9, URZ, UP1 ;  /* 0x0000003f09097287 */ /* 0x000fe40008800000 */
[----:B------:R-:W-:Y:S01]  /*1ea0*/  LOP3.LUT R5, R5, UR4, RZ, 0x3c, !PT ;  /* 0x0000000405057c12 */ /* 0x000fe2000f8e3cff */
[----:B------:R-:W-:Y:S09]  /*1eb0*/  @P1 BRA `(.L_x_29) ;  /* 0xfffffffc00101947 */ /* 0x000ff2000383ffff */
.L_x_22:
[----:B------:R-:W3:Y:S01]  /*1ec0*/  LDC R0, c[0x0][0x28c] ;  /* 0x0000a300ff007b82 */ /* 0x000ee20000000800 */
[----:B------:R4:W-:Y:S01]  /*1ed0*/  SYNCS.ARRIVE.TRANS64.A1T0 RZ, [R62+UR47], RZ ;  /* 0x000000ff3eff79a7 */ /* 0x0009e2000810002f */
[----:B---3--:R-:W-:-:S13]  /*1ee0*/  ISETP.GE.AND P1, PT, R0, 0x1, PT ;  /* 0x000000010000780c */ /* 0x008fda0003f26270 */
[----:B----4-:R-:W-:Y:S05]  /*1ef0*/  @!P1 BRA `(.L_x_30) ;  /* 0x0000000000389947 */ /* 0x010fea0003800000 */
[----:B------:R-:W-:Y:S05]  /*1f00*/  @!P0 BRA `(.L_x_31) ;  /* 0x0000000000048947 */ /* 0x000fea0003800000 */
[----:B------:R-:W-:Y:S01]  /*1f10*/  BPT.TRAP 0x1 ;  /* 0x000000040000795c */ /* 0x000fe20000300000 */
.L_x_31:
[----:B------:R-:W-:Y:S01]  /*1f20*/  UIADD3 UR6, UR43, UR38, URZ ;  /* 0x000000262b067290 */ /* 0x000fe2000fffe03f */
[----:B------:R-:W-:-:S03]  /*1f30*/  ISETP.GT.U32.AND P0, PT, R16, 0x1, PT ;  /* 0x000000011000780c */ /* 0x000fc60003f04070 */
[----:B------:R-:W-:-:S04]  /*1f40*/  USHF.R.U32.HI UR4, URZ, 0x1, UR6 ;  /* 0x000000013f047899 */ /* 0x000fc80008011606 */
[----:B------:R-:W-:-:S04]  /*1f50*/  UIMAD.WIDE.U32 UR4, UR4, -0x6db6db6d, URZ ;  /* 0x92492493040478a5 */ /* 0x000fc8000f8e003f */
[----:B------:R-:W-:-:S04]  /*1f60*/  USHF.R.U32.HI UR4, URZ, 0x2, UR5 ;  /* 0x000000023f047899 */ /* 0x000fc80008011605 */
[----:B------:R-:W-:-:S04]  /*1f70*/  UIMAD UR6, UR4, -0xe, UR6 ;  /* 0xfffffff2040678a4 */ /* 0x000fc8000f8e0206 */
[----:B------:R-:W-:-:S04]  /*1f80*/  ULEA UR6, UR6, UR41, 0x3 ;  /* 0x0000002906067291 */ /* 0x000fc8000f8e183f */
[----:B------:R-:W-:-:S04]  /*1f90*/  UIADD3 UR6, UR6, 0x70, URZ ;  /* 0x0000007006067890 */ /* 0x000fc8000fffe03f */
[----:B------:R-:W-:-:S09]  /*1fa0*/  UPRMT UR6, URZ, 0x654, UR6 ;  /* 0x000006543f067896 */ /* 0x000fd20008000006 */
[----:B------:R-:W-:Y:S01]  /*1fb0*/  SYNCS.ARRIVE.TRANS64.RED.A1T0 RZ, [UR6], RZ ;  /* 0x000000ffffff79a7 */ /* 0x000fe20008100406 */
[----:B------:R-:W-:Y:S05]  /*1fc0*/  @P0 BRA `(.L_x_30) ;  /* 0x0000000000040947 */ /* 0x000fea0003800000 */
[----:B------:R-:W-:Y:S01]  /*1fd0*/  BPT.TRAP 0x1 ;  /* 0x000000040000795c */ /* 0x000fe20000300000 */
.L_x_30:
[----:B------:R-:W-:Y:S01]  /*1fe0*/  SHF.L.U32 R0, R73, 0x1f, RZ ;  /* 0x0000001f49007819 */ /* 0x000fe200000006ff */
[----:B------:R-:W-:Y:S01]  /*1ff0*/  UIADD3 UR38, UR46, UR38, URZ ;  /* 0x000000262e267290 */ /* 0x000fe2000fffe03f */
[----:B------:R-:W3:Y:S01]  /*2000*/  LDC R7, c[0x0][0x288] ;  /* 0x0000a200ff077b82 */ /* 0x000ee20000000800 */
[----:B------:R-:W-:Y:S01]  /*2010*/  UISETP.GE.U32.AND UP1, UPT, UR46, 0xe, UPT ;  /* 0x0000000e2e00788c */ /* 0x000fe2000bf26070 */
[----:B------:R-:W-:Y:S01]  /*2020*/  IMAD.SHL.U32 R8, R60, 0x2, RZ ;  /* 0x000000023c087824 */ /* 0x000fe200078e00ff */
[----:B------:R-:W-:Y:S02]  /*2030*/  UISETP.GT.U32.AND UP0, UPT, UR38, 0xd, UPT ;  /* 0x0000000d2600788c */ /* 0x000fe4000bf04070 */
[----:B------:R-:W-:Y:S02]  /*2040*/  USHF.R.U32.HI UR4, URZ, 0x1, UR38 ;  /* 0x000000013f047899 */ /* 0x000fe40008011626 */
[----:B------:R-:W-:Y:S01]  /*2050*/  UISETP.LT.U32.AND UP0, UPT, UR46, 0xe, UP0 ;  /* 0x0000000e2e00788c */ /* 0x000fe20008701070 */
[----:B------:R-:W4:Y:S01]  /*2060*/  SYNCS.PHASECHK.TRANS64.TRYWAIT P0, [R61+UR42+0x10], R0 ;  /* 0x000010003d0075a7 */ /* 0x000f22000800016a */
[----:B------:R-:W-:Y:S01]  /*2070*/  UIMAD.WIDE.U32 UR4, UR4, -0x6db6db6d, URZ ;  /* 0x92492493040478a5 */ /* 0x000fe2000f8e003f */
[----:B------:R-:W-:Y:S01]  /*2080*/  SHF.R.S32.HI R9, RZ, 0x1f, R8 ;  /* 0x0000001fff097819 */ /* 0x000fe20000011408 */
[----:B------:R-:W-:-:S02]  /*2090*/  USEL UR6, URZ, 0x1, !UP0 ;  /* 0x000000013f067887 */ /* 0x000fc4000c000000 */
[----:B------:R-:W-:Y:S02]  /*20a0*/  USHF.R.U32.HI UR4, URZ, 0x2, UR5 ;  /* 0x000000023f047899 */ /* 0x000fe40008011605 */
[----:B------:R-:W-:Y:S02]  /*20b0*/  ULOP3.LUT UR39, UR39, UR6, URZ, 0x3c, !UPT ;  /* 0x0000000627277292 */ /* 0x000fe4000f8e3c3f */
[----:B------:R-:W-:Y:S02]  /*20c0*/  UIMAD UR38, UR4, -0xe, UR38 ;  /* 0xfffffff2042678a4 */ /* 0x000fe4000f8e0226 */
[----:B------:R-:W-:Y:S01]  /*20d0*/  @UP1 ULOP3.LUT UR39, UR39, 0x1, UR4, 0x78, !UPT ;  /* 0x0000000127271892 */ /* 0x000fe2000f8e7804 */
[----:B---34-:R-:W-:Y:S11]  /*20e0*/  @!P0 BRA `(.L_x_32) ;  /* 0x0000003800a48947 */ /* 0x018ff60003800000 */
.L_x_132:
[----:B---3--:R-:W-:Y:S01]  /*20f0*/  IMAD.SHL.U32 R0, R19, 0x40, RZ ;  /* 0x0000004013007824 */ /* 0x008fe200078e00ff */
[----:B------:R-:W-:Y:S01]  /*2100*/  ULDC UR6, c[0x0][0x284] ;  /* 0x0000a10000067ab9 */ /* 0x000fe20000000800 */
[----:B------:R-:W-:Y:S01]  /*2110*/  IMAD.SHL.U32 R14, R22, 0x40, RZ ;  /* 0x00000040160e7824 */ /* 0x000fe200078e00ff */
[----:B------:R-:W-:Y:S01]  /*2120*/  SHF.R.S32.HI R11, RZ, 0x1f, R2 ;  /* 0x0000001fff0b7819 */ /* 0x000fe20000011402 */
[----:B------:R-:W-:Y:S01]  /*2130*/  ULDC.64 UR4, c[0x0][0x5d0] ;  /* 0x0001740000047ab9 */ /* 0x000fe20000000a00 */
[----:B------:R-:W-:Y:S01]  /*2140*/  ISETP.GE.AND P0, PT, R0, UR6, PT ;  /* 0x0000000600007c0c */ /* 0x000fe2000bf06270 */
[----:B--2---:R-:W-:Y:S01]  /*2150*/  IMAD.WIDE.U32 R4, R2, UR4, R8 ;  /* 0x0000000402047c25 */ /* 0x004fe2000f8e0008 */
[----:B------:R-:W-:Y:S02]  /*2160*/  SHF.R.S32.HI R15, RZ, 0x1f, R14 ;  /* 0x0000001fff0f7819 */ /* 0x000fe4000001140e */
[C---:B------:R-:W-:Y:S01]  /*2170*/  ISETP.GE.OR P0, PT, R14.reuse, R7, P0 ;  /* 0x000000070e00720c */ /* 0x040fe20000706670 */
[----:B-1----:R-:W-:Y:S01]  /*2180*/  IMAD R3, R11, UR4, RZ ;  /* 0x000000040b037c24 */ /* 0x002fe2000f8e02ff */
[----:B------:R-:W-:-:S03]  /*2190*/  IADD3 R4, P1, R14, R4, RZ ;  /* 0x000000040e047210 */ /* 0x000fc60007f3e0ff */
[----:B------:R-:W-:-:S05]  /*21a0*/  IMAD R3, R2, UR5, R3 ;  /* 0x0000000502037c24 */ /* 0x000fca000f8e0203 */
[----:B------:R-:W-:-:S03]  /*21b0*/  IADD3.X R5, R15, R5, R3, P1, !PT ;  /* 0x000000050f057210 */ /* 0x000fc60000ffe403 */
[----:B------:R-:W-:Y:S05]  /*21c0*/  @P0 BRA `(.L_x_33) ;  /* 0x0000001c00200947 */ /* 0x000fea0003800000 */
[----:B------:R-:W1:Y:S01]  /*21d0*/  LDC.64 R74, c[0x0][0x5c8] ;  /* 0x00017200ff4a7b82 */ /* 0x000e620000000a00 */
[----:B-----5:R-:W-:Y:S01]  /*21e0*/  FSETP.NEU.AND P1, PT, R57, RZ, PT ;  /* 0x000000ff3900720b */ /* 0x020fe20003f2d000 */
[----:B------:R-:W-:Y:S01]  /*21f0*/  IMAD R3, R60, -0x2, R7 ;  /* 0xfffffffe3c037824 */ /* 0x000fe200078e0207 */
[----:B------:R-:W-:Y:S01]  /*2200*/  BSSY B0, `(.L_x_33) ;  /* 0x00001c4000007945 */ /* 0x000fe20003800000 */
[----:B------:R-:W-:-:S04]  /*2210*/  IMAD.WIDE R68, R19, 0x40, R58 ;  /* 0x0000004013447825 */ /* 0x000fc800078e023a */
[----:B------:R-:W-:Y:S02]  /*2220*/  IMAD.IADD R3, R3, 0x1, -R14 ;  /* 0x0000000103037824 */ /* 0x000fe400078e0a0e */
[----:B------:R-:W-:-:S03]  /*2230*/  IMAD.IADD R0, R65, 0x1, -R0 ;  /* 0x0000000141007824 */ /* 0x000fc600078e0a00 */
[----:B------:R-:W-:-:S04]  /*2240*/  ISETP.GT.AND P0, PT, R3, RZ, PT ;  /* 0x000000ff0300720c */ /* 0x000fc80003f04270 */
[----:B------:R-:W-:Y:S01]  /*2250*/  ISETP.GT.AND P4, PT, R0, RZ, P0 ;  /* 0x000000ff0000720c */ /* 0x000fe20000784270 */
[-C--:B-1----:R-:W-:Y:S02]  /*2260*/  IMAD R6, R69, R74.reuse, RZ ;  /* 0x0000004a45067224 */ /* 0x082fe400078e02ff */
[----:B------:R-:W-:-:S04]  /*2270*/  IMAD.WIDE.U32 R70, R68, R74, R4 ;  /* 0x0000004a44467225 */ /* 0x000fc800078e0004 */
[----:B------:R-:W-:-:S04]  /*2280*/  IMAD R5, R68, R75, R6 ;  /* 0x0000004b44057224 */ /* 0x000fc800078e0206 */
[----:B------:R-:W-:Y:S01]  /*2290*/  IMAD.IADD R7, R71, 0x1, R5 ;  /* 0x0000000147077824 */ /* 0x000fe200078e0205 */
[----:B------:R-:W-:Y:S06]  /*22a0*/  @!P1 BRA `(.L_x_34) ;  /* 0x0000001000e49947 */ /* 0x000fec0003800000 */
[----:B------:R-:W1:Y:S01]  /*22b0*/  LDC.64 R76, c[0x0][0x5b8] ;  /* 0x00016e00ff4c7b82 */ /* 0x000e620000000a00 */
[----:B------:R-:W-:-:S07]  /*22c0*/  ULDC.64 UR4, c[0x0][0x5c0] ;  /* 0x0001700000047ab9 */ /* 0x000fce0000000a00 */
[----:B------:R-:W2:Y:S08]  /*22d0*/  LDC.64 R78, c[0x0][0x5b0] ;  /* 0x00016c00ff4e7b82 */ /* 0x000eb00000000a00 */
[----:B------:R-:W0:Y:S01]  /*22e0*/  LDC.64 R80, c[0x0][0x5a8] ;  /* 0x00016a00ff507b82 */ /* 0x000e220000000a00 */
[-C--:B-1----:R-:W-:Y:S02]  /*22f0*/  IMAD R6, R11, R76.reuse, RZ ;  /* 0x0000004c0b067224 */ /* 0x082fe400078e02ff */
[----:B------:R-:W-:-:S04]  /*2300*/  IMAD.WIDE.U32 R4, R2, R76, R8 ;  /* 0x0000004c02047225 */ /* 0x000fc800078e0008 */
[----:B------:R-:W-:Y:S01]  /*2310*/  IMAD R71, R2, R77, R6 ;  /* 0x0000004d02477224 */ /* 0x000fe200078e0206 */
[----:B------:R-:W-:Y:S01]  /*2320*/  IADD3 R10, P1, R14, R4, RZ ;  /* 0x000000040e0a7210 */ /* 0x000fe20007f3e0ff */
[----:B--2---:R-:W-:-:S03]  /*2330*/  IMAD R4, R69, R78, RZ ;  /* 0x0000004e45047224 */ /* 0x004fc600078e02ff */
[----:B------:R-:W-:Y:S01]  /*2340*/  IADD3.X R11, R15, R5, R71, P1, !PT ;  /* 0x000000050f0b7210 */ /* 0x000fe20000ffe447 */
[C---:B------:R-:W-:Y:S02]  /*2350*/  IMAD R69, R68.reuse, R79, R4 ;  /* 0x0000004f44457224 */ /* 0x040fe400078e0204 */
[----:B------:R-:W-:-:S04]  /*2360*/  IMAD.WIDE.U32 R4, R68, R78, R10 ;  /* 0x0000004e44047225 */ /* 0x000fc800078e000a */
[----:B------:R-:W-:Y:S01]  /*2370*/  IMAD.IADD R5, R5, 0x1, R69 ;  /* 0x0000000105057824 */ /* 0x000fe200078e0245 */
[----:B0-----:R-:W-:-:S04]  /*2380*/  LEA R12, P1, R4, R80, 0x2 ;  /* 0x00000050040c7211 */ /* 0x001fc800078210ff */
[----:B------:R-:W-:-:S05]  /*2390*/  LEA.HI.X R13, R4, R81, R5, 0x2, P1 ;  /* 0x00000051040d7211 */ /* 0x000fca00008f1405 */
[----:B------:R0:W2:Y:S01]  /*23a0*/  @P4 LDG.E.LTC128B R22, desc[UR36][R12.64] ;  /* 0x000000240c164981 */ /* 0x0000a2000c1e1920 */
[----:B------:R-:W-:Y:S01]  /*23b0*/  IMAD.WIDE.U32 R4, R68, R78, R14 ;  /* 0x0000004e44047225 */ /* 0x000fe200078e000e */
[----:B------:R-:W-:Y:S01]  /*23c0*/  SHF.L.U64.HI R67, R78, 0x3, R79 ;  /* 0x000000034e437819 */ /* 0x000fe2000001024f */
[----:B------:R-:W-:Y:S01]  /*23d0*/  BSSY B1, `(.L_x_35) ;  /* 0x0000017000017945 */ /* 0x000fe20003800000 */
[----:B------:R-:W-:Y:S01]  /*23e0*/  ISETP.GT.AND P0, PT, R0, 0x8, P0 ;  /* 0x000000080000780c */ /* 0x000fe20000704270 */
[----:B------:R-:W-:Y:S01]  /*23f0*/  IMAD.SHL.U32 R66, R78, 0x8, RZ ;  /* 0x000000084e427824 */ /* 0x000fe200078e00ff */
[----:B------:R-:W-:-:S03]  /*2400*/  IADD3 R20, P1, R8, R4, RZ ;  /* 0x0000000408147210 */ /* 0x000fc60007f3e0ff */
[----:B------:R-:W-:Y:S01]  /*2410*/  IMAD.WIDE.U32 R66, R68, R78, R66 ;  /* 0x0000004e44427225 */ /* 0x000fe200078e0042 */
[----:B------:R-:W-:Y:S02]  /*2420*/  IADD3.X R21, R9, R69, R5, P1, !PT ;  /* 0x0000004509157210 */ /* 0x000fe40000ffe405 */
[----:B------:R-:W-:Y:S01]  /*2430*/  LEA R6, P1, R70, UR4, 0x2 ;  /* 0x0000000446067c11 */ /* 0x000fe2000f8210ff */
[----:B------:R-:W-:Y:S01]  /*2440*/  IMAD.IADD R69, R69, 0x1, R67 ;  /* 0x0000000145457824 */ /* 0x000fe200078e0243 */
[----:B0-----:R-:W-:Y:S01]  /*2450*/  IADD3 R13, P2, R10, R66, RZ ;  /* 0x000000420a0d7210 */ /* 0x001fe20007f5e0ff */
[----:B------:R-:W-:Y:S01]  /*2460*/  IMAD.WIDE.U32 R20, R2, R76, R20 ;  /* 0x0000004c02147225 */ /* 0x000fe200078e0014 */
[----:B------:R-:W-:Y:S02]  /*2470*/  LEA.HI.X R7, R70, UR5, R7, 0x2, P1 ;  /* 0x0000000546077c11 */ /* 0x000fe400088f1407 */
[-C--:B------:R-:W-:Y:S01]  /*2480*/  LEA R12, P3, R13, R80.reuse, 0x2 ;  /* 0x000000500d0c7211 */ /* 0x080fe200078610ff */
[----:B------:R-:W-:Y:S01]  /*2490*/  IMAD.IADD R19, R71, 0x1, R21 ;  /* 0x0000000147137824 */ /* 0x000fe200078e0215 */
[----:B------:R-:W-:Y:S01]  /*24a0*/  LEA R4, P1, R20, R80, 0x2 ;  /* 0x0000005014047211 */ /* 0x000fe200078210ff */
[----:B--2---:R-:W-:-:S04]  /*24b0*/  FMUL R5, R22, R57 ;  /* 0x0000003916057220 */ /* 0x004fc80000400000 */
[----:B------:R-:W-:Y:S01]  /*24c0*/  FFMA R21, R24, R56, R5 ;  /* 0x0000003818157223 */ /* 0x000fe20000000005 */
[----:B------:R-:W-:Y:S01]  /*24d0*/  LEA.HI.X R5, R20, R81, R19, 0x2, P1 ;  /* 0x0000005114057211 */ /* 0x000fe200008f1413 */
[----:B------:R-:W-:Y:S01]  /*24e0*/  IMAD.X R20, R69, 0x1, R11, P2 ;  /* 0x0000000145147824 */ /* 0x000fe200010e060b */
[----:B------:R-:W-:Y:S02]  /*24f0*/  ISETP.GT.AND P1, PT, R3, 0x1, PT ;  /* 0x000000010300780c */ /* 0x000fe40003f24270 */
[----:B------:R0:W-:Y:S02]  /*2500*/  @P4 STG.E desc[UR36][R6.64], R21 ;  /* 0x0000001506004986 */ /* 0x0001e4000c101924 */
[----:B------:R-:W-:-:S13]  /*2510*/  ISETP.GT.AND P4, PT, R0, RZ, P1 ;  /* 0x000000ff0000720c */ /* 0x000fda0000f84270 */
[----:B0-----:R-:W-:Y:S05]  /*2520*/  @!P4 BRA `(.L_x_36) ;  /* 0x000000000004c947 */ /* 0x001fea0003800000 */
[----:B------:R0:W5:Y:S02]  /*2530*/  LDG.E.LTC128B R22, desc[UR36][R4.64+0x4] ;  /* 0x0000042404167981 */ /* 0x000164000c1e1920 */
.L_x_36:
[----:B------:R-:W-:Y:S05]  /*2540*/  BSYNC B1 ;  /* 0x0000000000017941 */ /* 0x000fea0003800000 */
.L_x_35:
[----:B-----5:R-:W-:Y:S01]  /*2550*/  FMUL R10, R22, R57 ;  /* 0x00000039160a7220 */ /* 0x020fe20000400000 */
[----:B------:R-:W-:-:S03]  /*2560*/  LEA.HI.X R13, R13, R81, R20, 0x2, P3 ;  /* 0x000000510d0d7211 */ /* 0x000fc600018f1414 */
[----:B------:R-:W-:-:S05]  /*2570*/  FFMA R25, R25, R56, R10 ;  /* 0x0000003819197223 */ /* 0x000fca000000000a */
[----:B------:R1:W-:Y:S04]  /*2580*/  @P4 STG.E desc[UR36][R6.64+0x4], R25 ;  /* 0x0000041906004986 */ /* 0x0003e8000c101924 */
[----:B------:R-:W2:Y:S01]  /*2590*/  @P0 LDG.E.LTC128B R22, desc[UR36][R12.64] ;  /* 0x000000240c160981 */ /* 0x000ea2000c1e1920 */
[----:B------:R-:W-:Y:S01]  /*25a0*/  IADD3 R14, P2, P3, R8, R66, R14 ;  /* 0x00000042080e7210 */ /* 0x000fe20007b5e00e */
[----:B------:R-:W-:Y:S01]  /*25b0*/  BSSY B1, `(.L_x_37) ;  /* 0x0000010000017945 */ /* 0x000fe20003800000 */
[C---:B------:R-:W-:Y:S02]  /*25c0*/  SHF.L.U64.HI R11, R74.reuse, 0x5, R75 ;  /* 0x000000054a0b7819 */ /* 0x040fe4000001024b */
[----:B------:R-:W-:Y:S02]  /*25d0*/  IADD3.X R15, R9, R69, R15, P2, P3 ;  /* 0x00000045090f7210 */ /* 0x000fe400017e640f */
[----:B------:R-:W-:-:S02]  /*25e0*/  LEA R10, P3, R74, R6, 0x5 ;  /* 0x000000064a0a7211 */ /* 0x000fc400078628ff */
[----:B------:R-:W-:Y:S01]  /*25f0*/  ISETP.GT.AND P1, PT, R0, 0x8, P1 ;  /* 0x000000080000780c */ /* 0x000fe20000f24270 */
[----:B------:R-:W-:Y:S01]  /*2600*/  IMAD.WIDE.U32 R14, R2, R76, R14 ;  /* 0x0000004c020e7225 */ /* 0x000fe200078e000e */
[----:B------:R-:W-:-:S03]  /*2610*/  ISETP.GT.AND P2, PT, R3, 0x8, PT ;  /* 0x000000080300780c */ /* 0x000fc60003f44270 */
[----:B------:R-:W-:Y:S01]  /*2620*/  IMAD.X R11, R11, 0x1, R7, P3 ;  /* 0x000000010b0b7824 */ /* 0x000fe200018e0607 */
[----:B------:R-:W-:Y:S01]  /*2630*/  LEA R8, P4, R14, R80, 0x2 ;  /* 0x000000500e087211 */ /* 0x000fe200078810ff */
[----:B------:R-:W-:Y:S02]  /*2640*/  IMAD.IADD R2, R71, 0x1, R15 ;  /* 0x0000000147027824 */ /* 0x000fe400078e020f */
[----:B--2---:R-:W-:-:S04]  /*2650*/  FMUL R9, R22, R57 ;  /* 0x0000003916097220 */ /* 0x004fc80000400000 */
[----:B------:R-:W-:Y:S01]  /*2660*/  FFMA R13, R26, R56, R9 ;  /* 0x000000381a0d7223 */ /* 0x000fe20000000009 */
[----:B------:R-:W-:-:S04]  /*2670*/  LEA.HI.X R9, R14, R81, R2, 0x2, P4 ;  /* 0x000000510e097211 */ /* 0x000fc800020f1402 */
[----:B------:R1:W-:Y:S01]  /*2680*/  @P0 STG.E desc[UR36][R10.64], R13 ;  /* 0x0000000d0a000986 */ /* 0x0003e2000c101924 */
[----:B------:R-:W-:Y:S05]  /*2690*/  @!P1 BRA `(.L_x_38) ;  /* 0x0000000000049947 */ /* 0x000fea0003800000 */
[----:B------:R2:W5:Y:S02]  /*26a0*/  LDG.E.LTC128B R22, desc[UR36][R8.64+0x4] ;  /* 0x0000042408167981 */ /* 0x000564000c1e1920 */
.L_x_38:
[----:B------:R-:W-:Y:S05]  /*26b0*/  BSYNC B1 ;  /* 0x0000000000017941 */ /* 0x000fea0003800000 */
.L_x_37:
[----:B-----5:R-:W-:Y:S01]  /*26c0*/  FMUL R2, R22, R57 ;  /* 0x0000003916027220 */ /* 0x020fe20000400000 */
[----:B------:R-:W-:Y:S01]  /*26d0*/  ISETP.GT.AND P3, PT, R0, RZ, P2 ;  /* 0x000000ff0000720c */ /* 0x000fe20001764270 */
[----:B------:R-:W-:Y:S01]  /*26e0*/  BSSY B1, `(.L_x_39) ;  /* 0x0000006000017945 */ /* 0x000fe20003800000 */
[----:B------:R-:W-:Y:S01]  /*26f0*/  ISETP.GT.AND P0, PT, R3, 0x9, PT ;  /* 0x000000090300780c */ /* 0x000fe20003f04270 */
[----:B------:R-:W-:-:S05]  /*2700*/  FFMA R27, R27, R56, R2 ;  /* 0x000000381b1b7223 */ /* 0x000fca0000000002 */
[----:B------:R3:W-:Y:S05]  /*2710*/  @P1 STG.E desc[UR36][R10.64+0x4], R27 ;  /* 0x0000041b0a001986 */ /* 0x0007ea000c101924 */
[----:B------:R-:W-:Y:S05]  /*2720*/  @!P3 BRA `(.L_x_40) ;  /* 0x000000000004b947 */ /* 0x000fea0003800000 */
[----:B------:R4:W5:Y:S02]  /*2730*/  LDG.E.LTC128B R22, desc[UR36][R4.64+0x20] ;  /* 0x0000202404167981 */ /* 0x000964000c1e1920 */
.L_x_40:
[----:B------:R-:W-:Y:S05]  /*2740*/  BSYNC B1 ;  /* 0x0000000000017941 */ /* 0x000fea0003800000 */
.L_x_39:
[----:B-1---5:R-:W-:Y:S01]  /*2750*/  FMUL R13, R22, R57 ;  /* 0x00000039160d7220 */ /* 0x022fe20000400000 */
[----:B------:R-:W-:Y:S01]  /*2760*/  ISETP.GT.AND P1, PT, R0, RZ, P0 ;  /* 0x000000ff0000720c */ /* 0x000fe20000724270 */
[----:B------:R-:W-:Y:S02]  /*2770*/  BSSY B1, `(.L_x_41) ;  /* 0x0000005000017945 */ /* 0x000fe40003800000 */
[----:B------:R-:W-:-:S05]  /*2780*/  FFMA R13, R28, R56, R13 ;  /* 0x000000381c0d7223 */ /* 0x000fca000000000d */
[----:B------:R1:W-:Y:S05]  /*2790*/  @P3 STG.E desc[UR36][R6.64+0x20], R13 ;  /* 0x0000200d06003986 */ /* 0x0003ea000c101924 */
[----:B------:R-:W-:Y:S05]  /*27a0*/  @!P1 BRA `(.L_x_42) ;  /* 0x0000000000049947 */ /* 0x000fea0003800000 */
[----:B------:R0:W5:Y:S02]  /*27b0*/  LDG.E.LTC128B R22, desc[UR36][R4.64+0x24] ;  /* 0x0000242404167981 */ /* 0x000164000c1e1920 */
.L_x_42:
[----:B------:R-:W-:Y:S05]  /*27c0*/  BSYNC B1 ;  /* 0x0000000000017941 */ /* 0x000fea0003800000 */
.L_x_41:
[----:B-----5:R-:W-:Y:S01]  /*27d0*/  FMUL R2, R22, R57 ;  /* 0x0000003916027220 */ /* 0x020fe20000400000 */
[----:B------:R-:W-:Y:S01]  /*27e0*/  ISETP.GT.AND P2, PT, R0, 0x8, P2 ;  /* 0x000000080000780c */ /* 0x000fe20001744270 */
[----:B------:R-:W-:Y:S02]  /*27f0*/  BSSY B1, `(.L_x_43) ;  /* 0x0000005000017945 */ /* 0x000fe40003800000 */
[----:B------:R-:W-:-:S05]  /*2800*/  FFMA R29, R29, R56, R2 ;  /* 0x000000381d1d7223 */ /* 0x000fca0000000002 */
[----:B------:R0:W-:Y:S05]  /*2810*/  @P1 STG.E desc[UR36][R6.64+0x24], R29 ;  /* 0x0000241d06001986 */ /* 0x0001ea000c101924 */
[----:B------:R-:W-:Y:S05]  /*2820*/  @!P2 BRA `(.L_x_44) ;  /* 0x000000000004a947 */ /* 0x000fea0003800000 */
[----:B------:R0:W5:Y:S02]  /*2830*/  LDG.E.LTC128B R22, desc[UR36][R8.64+0x20] ;  /* 0x0000202408167981 */ /* 0x000164000c1e1920 */
.L_x_44:
[----:B------:R-:W-:Y:S05]  /*2840*/  BSYNC B1 ;  /* 0x0000000000017941 */ /* 0x000fea0003800000 */
.L_x_43:
[----:B-1---5:R-:W-:Y:S01]  /*2850*/  FMUL R13, R22, R57 ;  /* 0x00000039160d7220 */ /* 0x022fe20000400000 */
[----:B------:R-:W-:Y:S01]  /*2860*/  ISETP.GT.AND P0, PT, R0, 0x8, P0 ;  /* 0x000000080000780c */ /* 0x000fe20000704270 */
[----:B------:R-:W-:Y:S01]  /*2870*/  BSSY B1, `(.L_x_45) ;  /* 0x0000006000017945 */ /* 0x000fe20003800000 */
[----:B------:R-:W-:Y:S01]  /*2880*/  ISETP.GT.AND P1, PT, R3, 0x10, PT ;  /* 0x000000100300780c */ /* 0x000fe20003f24270 */
[----:B------:R-:W-:-:S05]  /*2890*/  FFMA R13, R30, R56, R13 ;  /* 0x000000381e0d7223 */ /* 0x000fca000000000d */
[----:B------:R1:W-:Y:S05]  /*28a0*/  @P2 STG.E desc[UR36][R10.64+0x20], R13 ;  /* 0x0000200d0a002986 */ /* 0x0003ea000c101924 */
[----:B------:R-:W-:Y:S05]  /*28b0*/  @!P0 BRA `(.L_x_46) ;  /* 0x0000000000048947 */ /* 0x000fea0003800000 */
[----:B------:R0:W5:Y:S02]  /*28c0*/  LDG.E.LTC128B R22, desc[UR36][R8.64+0x24] ;  /* 0x0000242408167981 */ /* 0x000164000c1e1920 */
.L_x_46:
[----:B------:R-:W-:Y:S05]  /*28d0*/  BSYNC B1 ;  /* 0x0000000000017941 */ /* 0x000fea0003800000 */
.L_x_45:
        /* <DEDUP_REMOVED lines=8> */
.L_x_48:
[----:B------:R-:W-:Y:S05]  /*2960*/  BSYNC B1 ;  /* 0x0000000000017941 */ /* 0x000fea0003800000 */
.L_x_47:
[----:B-1---5:R-:W-:Y:S01]  /*2970*/  FMUL R13, R22, R57 ;  /* 0x00000039160d7220 */ /* 0x022fe20000400000 */
[----:B------:R-:W-:Y:S01]  /*2980*/  ISETP.GT.AND P0, PT, R0, RZ, P2 ;  /* 0x000000ff0000720c */ /* 0x000fe20001704270 */
[----:B------:R-:W-:Y:S02]  /*2990*/  BSSY B1, `(.L_x_49) ;  /* 0x0000005000017945 */ /* 0x000fe40003800000 */
[----:B------:R-:W-:-:S05]  /*29a0*/  FFMA R13, R32, R56, R13 ;  /* 0x00000038200d7223 */ /* 0x000fca000000000d */
[----:B------:R1:W-:Y:S05]  /*29b0*/  @P3 STG.E desc[UR36][R6.64+0x40], R13 ;  /* 0x0000400d06003986 */ /* 0x0003ea000c101924 */
[----:B------:R-:W-:Y:S05]  /*29c0*/  @!P0 BRA `(.L_x_50) ;  /* 0x0000000000048947 */ /* 0x000fea0003800000 */
[----:B------:R0:W5:Y:S02]  /*29d0*/  LDG.E.LTC128B R22, desc[UR36][R4.64+0x44] ;  /* 0x0000442404167981 */ /* 0x000164000c1e1920 */
.L_x_50:
[----:B------:R-:W-:Y:S05]  /*29e0*/  BSYNC B1 ;  /* 0x0000000000017941 */ /* 0x000fea0003800000 */
.L_x_49:
[----:B-----5:R-:W-:Y:S01]  /*29f0*/  FMUL R2, R22, R57 ;  /* 0x0000003916027220 */ /* 0x020fe20000400000 */
[----:B------:R-:W-:Y:S01]  /*2a00*/  ISETP.GT.AND P1, PT, R0, 0x8, P1 ;  /* 0x000000080000780c */ /* 0x000fe20000f24270 */
[----:B------:R-:W-:Y:S02]  /*2a10*/  BSSY B1, `(.L_x_51) ;  /* 0x0000005000017945 */ /* 0x000fe40003800000 */
[----:B------:R-:W-:-:S05]  /*2a20*/  FFMA R33, R33, R56, R2 ;  /* 0x0000003821217223 */ /* 0x000fca0000000002 */
[----:B------:R0:W-:Y:S05]  /*2a30*/  @P0 STG.E desc[UR36][R6.64+0x44], R33 ;  /* 0x0000442106000986 */ /* 0x0001ea000c101924 */
[----:B------:R-:W-:Y:S05]  /*2a40*/  @!P1 BRA `(.L_x_52) ;  /* 0x0000000000049947 */ /* 0x000fea0003800000 */
[----:B------:R0:W5:Y:S02]  /*2a50*/  LDG.E.LTC128B R22, desc[UR36][R8.64+0x40] ;  /* 0x0000402408167981 */ /* 0x000164000c1e1920 */
.L_x_52:
[----:B------:R-:W-:Y:S05]  /*2a60*/  BSYNC B1 ;  /* 0x0000000000017941 */ /* 0x000fea0003800000 */
.L_x_51:
        /* <DEDUP_REMOVED lines=8> */
.L_x_54:
[----:B------:R-:W-:Y:S05]  /*2af0*/  BSYNC B1 ;  /* 0x0000000000017941 */ /* 0x000fea0003800000 */
.L_x_53:
        /* <DEDUP_REMOVED lines=8> */
.L_x_56:
[----:B------:R-:W-:Y:S05]  /*2b80*/  BSYNC B1 ;  /* 0x0000000000017941 */ /* 0x000fea0003800000 */
.L_x_55:
[----:B-1---5:R-:W-:Y:S01]  /*2b90*/  FMUL R13, R22, R57 ;  /* 0x00000039160d7220 */ /* 0x022fe20000400000 */
[----:B------:R-:W-:Y:S01]  /*2ba0*/  ISETP.GT.AND P2, PT, R0, RZ, P1 ;  /* 0x000000ff0000720c */ /* 0x000fe20000f44270 */
[----:B------:R-:W-:Y:S02]  /*2bb0*/  BSSY B1, `(.L_x_57) ;  /* 0x0000005000017945 */ /* 0x000fe40003800000 */
[----:B------:R-:W-:-:S05]  /*2bc0*/  FFMA R13, R36, R56, R13 ;  /* 0x00000038240d7223 */ /* 0x000fca000000000d */
[----:B------:R1:W-:Y:S05]  /*2bd0*/  @P3 STG.E desc[UR36][R6.64+0x60], R13 ;  /* 0x0000600d06003986 */ /* 0x0003ea000c101924 */
[----:B------:R-:W-:Y:S05]  /*2be0*/  @!P2 BRA `(.L_x_58) ;  /* 0x000000000004a947 */ /* 0x000fea0003800000 */
[----:B------:R0:W5:Y:S02]  /*2bf0*/  LDG.E.LTC128B R22, desc[UR36][R4.64+0x64] ;  /* 0x0000642404167981 */ /* 0x000164000c1e1920 */
.L_x_58:
[----:B------:R-:W-:Y:S05]  /*2c00*/  BSYNC B1 ;  /* 0x0000000000017941 */ /* 0x000fea0003800000 */
.L_x_57:
[----:B-----5:R-:W-:Y:S01]  /*2c10*/  FMUL R2, R22, R57 ;  /* 0x0000003916027220 */ /* 0x020fe20000400000 */
[----:B------:R-:W-:Y:S01]  /*2c20*/  ISETP.GT.AND P0, PT, R0, 0x8, P0 ;  /* 0x000000080000780c */ /* 0x000fe20000704270 */
[----:B------:R-:W-:Y:S02]  /*2c30*/  BSSY B1, `(.L_x_59) ;  /* 0x0000005000017945 */ /* 0x000fe40003800000 */
[----:B------:R-:W-:-:S05]  /*2c40*/  FFMA R37, R37, R56, R2 ;  /* 0x0000003825257223 */ /* 0x000fca0000000002 */
[----:B------:R0:W-:Y:S05]  /*2c50*/  @P2 STG.E desc[UR36][R6.64+0x64], R37 ;  /* 0x0000642506002986 */ /* 0x0001ea000c101924 */
[----:B------:R-:W-:Y:S05]  /*2c60*/  @!P0 BRA `(.L_x_60) ;  /* 0x0000000000048947 */ /* 0x000fea0003800000 */
[----:B------:R0:W5:Y:S02]  /*2c70*/  LDG.E.LTC128B R22, desc[UR36][R8.64+0x60] ;  /* 0x0000602408167981 */ /* 0x000164000c1e1920 */
.L_x_60:
[----:B------:R-:W-:Y:S05]  /*2c80*/  BSYNC B1 ;  /* 0x0000000000017941 */ /* 0x000fea0003800000 */
.L_x_59:
        /* <DEDUP_REMOVED lines=8> */
.L_x_62:
[----:B------:R-:W-:Y:S05]  /*2d10*/  BSYNC B1 ;  /* 0x0000000000017941 */ /* 0x000fea0003800000 */
.L_x_61:
        /* <DEDUP_REMOVED lines=8> */
.L_x_64:
[----:B------:R-:W-:Y:S05]  /*2da0*/  BSYNC B1 ;  /* 0x0000000000017941 */ /* 0x000fea0003800000 */
.L_x_63:
[----:B-1---5:R-:W-:Y:S01]  /*2db0*/  FMUL R13, R22, R57 ;  /* 0x00000039160d7220 */ /* 0x022fe20000400000 */
[----:B------:R-:W-:Y:S01]  /*2dc0*/  ISETP.GT.AND P1, PT, R0, RZ, P0 ;  /* 0x000000ff0000720c */ /* 0x000fe20000724270 */
[----:B------:R-:W-:Y:S02]  /*2dd0*/  BSSY B1, `(.L_x_65) ;  /* 0x0000005000017945 */ /* 0x000fe40003800000 */
[----:B------:R-:W-:-:S05]  /*2de0*/  FFMA R13, R40, R56, R13 ;  /* 0x00000038280d7223 */ /* 0x000fca000000000d */
[----:B------:R1:W-:Y:S05]  /*2df0*/  @P3 STG.E desc[UR36][R6.64+0x80], R13 ;  /* 0x0000800d06003986 */ /* 0x0003ea000c101924 */
[----:B------:R-:W-:Y:S05]  /*2e00*/  @!P1 BRA `(.L_x_66) ;  /* 0x0000000000049947 */ /* 0x000fea0003800000 */
[----:B------:R0:W5:Y:S02]  /*2e10*/  LDG.E.LTC128B R22, desc[UR36][R4.64+0x84] ;  /* 0x0000842404167981 */ /* 0x000164000c1e1920 */
.L_x_66:
[----:B------:R-:W-:Y:S05]  /*2e20*/  BSYNC B1 ;  /* 0x0000000000017941 */ /* 0x000fea0003800000 */
.L_x_65:
[----:B-----5:R-:W-:Y:S01]  /*2e30*/  FMUL R2, R22, R57 ;  /* 0x0000003916027220 */ /* 0x020fe20000400000 */
[----:B------:R-:W-:Y:S01]  /*2e40*/  ISETP.GT.AND P2, PT, R0, 0x8, P2 ;  /* 0x000000080000780c */ /* 0x000fe20001744270 */
[----:B------:R-:W-:Y:S02]  /*2e50*/  BSSY B1, `(.L_x_67) ;  /* 0x0000005000017945 */ /* 0x000fe40003800000 */
[----:B------:R-:W-:-:S05]  /*2e60*/  FFMA R41, R41, R56, R2 ;  /* 0x0000003829297223 */ /* 0x000fca0000000002 */
[----:B------:R0:W-:Y:S05]  /*2e70*/  @P1 STG.E desc[UR36][R6.64+0x84], R41 ;  /* 0x0000842906001986 */ /* 0x0001ea000c101924 */
[----:B------:R-:W-:Y:S05]  /*2e80*/  @!P2 BRA `(.L_x_68) ;  /* 0x000000000004a947 */ /* 0x000fea0003800000 */
[----:B------:R0:W5:Y:S02]  /*2e90*/  LDG.E.LTC128B R22, desc[UR36][R8.64+0x80] ;  /* 0x0000802408167981 */ /* 0x000164000c1e1920 */
.L_x_68:
[----:B------:R-:W-:Y:S05]  /*2ea0*/  BSYNC B1 ;  /* 0x0000000000017941 */ /* 0x000fea0003800000 */
.L_x_67:
        /* <DEDUP_REMOVED lines=8> */
.L_x_70:
[----:B------:R-:W-:Y:S05]  /*2f30*/  BSYNC B1 ;  /* 0x0000000000017941 */ /* 0x000fea0003800000 */
.L_x_69:
        /* <DEDUP_REMOVED lines=8> */
.L_x_72:
[----:B------:R-:W-:Y:S05]  /*2fc0*/  BSYNC B1 ;  /* 0x0000000000017941 */ /* 0x000fea0003800000 */
.L_x_71:
[----:B-1---5:R-:W-:Y:S01]  /*2fd0*/  FMUL R13, R22, R57 ;  /* 0x00000039160d7220 */ /* 0x022fe20000400000 */
[----:B------:R-:W-:Y:S01]  /*2fe0*/  ISETP.GT.AND P0, PT, R0, RZ, P2 ;  /* 0x000000ff0000720c */ /* 0x000fe20001704270 */
[----:B------:R-:W-:Y:S02]  /*2ff0*/  BSSY B1, `(.L_x_73) ;  /* 0x0000005000017945 */ /* 0x000fe40003800000 */
[----:B------:R-:W-:-:S05]  /*3000*/  FFMA R13, R44, R56, R13 ;  /* 0x000000382c0d7223 */ /* 0x000fca000000000d */
[----:B------:R1:W-:Y:S05]  /*3010*/  @P3 STG.E desc[UR36][R6.64+0xa0], R13 ;  /* 0x0000a00d06003986 */ /* 0x0003ea000c101924 */
[----:B------:R-:W-:Y:S05]  /*3020*/  @!P0 BRA `(.L_x_74) ;  /* 0x0000000000048947 */ /* 0x000fea0003800000 */
[----:B------:R0:W5:Y:S02]  /*3030*/  LDG.E.LTC128B R22, desc[UR36][R4.64+0xa4] ;  /* 0x0000a42404167981 */ /* 0x000164000c1e1920 */
.L_x_74:
[----:B------:R-:W-:Y:S05]  /*3040*/  BSYNC B1 ;  /* 0x0000000000017941 */ /* 0x000fea0003800000 */
.L_x_73:
[----:B-----5:R-:W-:Y:S01]  /*3050*/  FMUL R2, R22, R57 ;  /* 0x0000003916027220 */ /* 0x020fe20000400000 */
[----:B------:R-:W-:Y:S01]  /*3060*/  ISETP.GT.AND P1, PT, R0, 0x8, P1 ;  /* 0x000000080000780c */ /* 0x000fe20000f24270 */
[----:B------:R-:W-:Y:S02]  /*3070*/  BSSY B1, `(.L_x_75) ;  /* 0x0000005000017945 */ /* 0x000fe40003800000 */
[----:B------:R-:W-:-:S05]  /*3080*/  FFMA R45, R45, R56, R2 ;  /* 0x000000382d2d7223 */ /* 0x000fca0000000002 */
[----:B------:R0:W-:Y:S05]  /*3090*/  @P0 STG.E desc[UR36][R6.64+0xa4], R45 ;  /* 0x0000a42d06000986 */ /* 0x0001ea000c101924 */
[----:B------:R-:W-:Y:S05]  /*30a0*/  @!P1 BRA `(.L_x_76) ;  /* 0x0000000000049947 */ /* 0x000fea0003800000 */
[----:B------:R0:W5:Y:S02]  /*30b0*/  LDG.E.LTC128B R22, desc[UR36][R8.64+0xa0] ;  /* 0x0000a02408167981 */ /* 0x000164000c1e1920 */
.L_x_76:
[----:B------:R-:W-:Y:S05]  /*30c0*/  BSYNC B1 ;  /* 0x0000000000017941 */ /* 0x000fea0003800000 */
.L_x_75:
        /* <DEDUP_REMOVED lines=8> */
.L_x_78:
[----:B------:R-:W-:Y:S05]  /*3150*/  BSYNC B1 ;  /* 0x0000000000017941 */ /* 0x000fea0003800000 */
.L_x_77:
        /* <DEDUP_REMOVED lines=8> */
.L_x_80:
[----:B------:R-:W-:Y:S05]  /*31e0*/  BSYNC B1 ;  /* 0x0000000000017941 */ /* 0x000fea0003800000 */
.L_x_79:
[----:B-1---5:R-:W-:Y:S01]  /*31f0*/  FMUL R13, R22, R57 ;  /* 0x00000039160d7220 */ /* 0x022fe20000400000 */
[----:B------:R-:W-:Y:S01]  /*3200*/  ISETP.GT.AND P2, PT, R0, RZ, P1 ;  /* 0x000000ff0000720c */ /* 0x000fe20000f44270 */
[----:B------:R-:W-:Y:S02]  /*3210*/  BSSY B1, `(.L_x_81) ;  /* 0x0000005000017945 */ /* 0x000fe40003800000 */
[----:B------:R-:W-:-:S05]  /*3220*/  FFMA R13, R48, R56, R13 ;  /* 0x00000038300d7223 */ /* 0x000fca000000000d */
[----:B------:R1:W-:Y:S05]  /*3230*/  @P3 STG.E desc[UR36][R6.64+0xc0], R13 ;  /* 0x0000c00d06003986 */ /* 0x0003ea000c101924 */
[----:B------:R-:W-:Y:S05]  /*3240*/  @!P2 BRA `(.L_x_82) ;  /* 0x000000000004a947 */ /* 0x000fea0003800000 */
[----:B------:R0:W5:Y:S02]  /*3250*/  LDG.E.LTC128B R22, desc[UR36][R4.64+0xc4] ;  /* 0x0000c42404167981 */ /* 0x000164000c1e1920 */
.L_x_82:
[----:B------:R-:W-:Y:S05]  /*3260*/  BSYNC B1 ;  /* 0x0000000000017941 */ /* 0x000fea0003800000 */
.L_x_81:
[----:B-----5:R-:W-:Y:S01]  /*3270*/  FMUL R2, R22, R57 ;  /* 0x0000003916027220 */ /* 0x020fe20000400000 */
[----:B------:R-:W-:Y:S01]  /*3280*/  ISETP.GT.AND P0, PT, R0, 0x8, P0 ;  /* 0x000000080000780c */ /* 0x000fe20000704270 */
[----:B------:R-:W-:Y:S02]  /*3290*/  BSSY B1, `(.L_x_83) ;  /* 0x0000005000017945 */ /* 0x000fe40003800000 */
[----:B------:R-:W-:-:S05]  /*32a0*/  FFMA R49, R49, R56, R2 ;  /* 0x0000003831317223 */ /* 0x000fca0000000002 */
[----:B------:R0:W-:Y:S05]  /*32b0*/  @P2 STG.E desc[UR36][R6.64+0xc4], R49 ;  /* 0x0000c43106002986 */ /* 0x0001ea000c101924 */
[----:B------:R-:W-:Y:S05]  /*32c0*/  @!P0 BRA `(.L_x_84) ;  /* 0x0000000000048947 */ /* 0x000fea0003800000 */
[----:B------:R0:W5:Y:S02]  /*32d0*/  LDG.E.LTC128B R22, desc[UR36][R8.64+0xc0] ;  /* 0x0000c02408167981 */ /* 0x000164000c1e1920 */
.L_x_84:
[----:B------:R-:W-:Y:S05]  /*32e0*/  BSYNC B1 ;  /* 0x0000000000017941 */ /* 0x000fea0003800000 */
.L_x_83:
        /* <DEDUP_REMOVED lines=8> */
.L_x_86:
[----:B------:R-:W-:Y:S05]  /*3370*/  BSYNC B1 ;  /* 0x0000000000017941 */ /* 0x000fea0003800000 */
.L_x_85:
[----:B-----5:R-:W-:Y:S01]  /*3380*/  FMUL R2, R22, R57 ;  /* 0x0000003916027220 */ /* 0x020fe20000400000 */
[----:B------:R-:W-:Y:S01]  /*3390*/  ISETP.GT.AND P0, PT, R3, 0x39, PT ;  /* 0x000000390300780c */ /* 0x000fe20003f04270 */
[----:B------:R-:W-:Y:S01]  /*33a0*/  @P1 IMAD.MOV.U32 R3, RZ, RZ, R11 ;  /* 0x000000ffff031224 */ /* 0x000fe200078e000b */
[----:B------:R-:W-:Y:S01]  /*33b0*/  ISETP.GT.AND P3, PT, R0, RZ, P2 ;  /* 0x000000ff0000720c */ /* 0x000fe20001764270 */
[----:B------:R-:W-:Y:S01]  /*33c0*/  FFMA R51, R51, R56, R2 ;  /* 0x0000003833337223 */ /* 0x000fe20000000002 */
[----:B------:R-:W-:Y:S01]  /*33d0*/  @P1 IMAD.MOV.U32 R2, RZ, RZ, R10 ;  /* 0x000000ffff021224 */ /* 0x000fe200078e000a */
[----:B------:R-:W-:Y:S04]  /*33e0*/  BSSY B1, `(.L_x_87) ;  /* 0x0000004000017945 */ /* 0x000fe80003800000 */
[----:B------:R0:W-:Y:S06]  /*33f0*/  @P1 STG.E desc[UR36][R2.64+0xc4], R51 ;  /* 0x0000c43302001986 */ /* 0x0001ec000c101924 */
[----:B------:R-:W-:Y:S05]  /*3400*/  @!P3 BRA `(.L_x_88) ;  /* 0x000000000004b947 */ /* 0x000fea0003800000 */
[----:B------:R0:W5:Y:S02]  /*3410*/  LDG.E.LTC128B R22, desc[UR36][R4.64+0xe0] ;  /* 0x0000e02404167981 */ /* 0x000164000c1e1920 */
.L_x_88:
[----:B------:R-:W-:Y:S05]  /*3420*/  BSYNC B1 ;  /* 0x0000000000017941 */ /* 0x000fea0003800000 */
.L_x_87:
[----:B0----5:R-:W-:Y:S01]  /*3430*/  FMUL R3, R22, R57 ;  /* 0x0000003916037220 */ /* 0x021fe20000400000 */
[----:B------:R-:W-:Y:S01]  /*3440*/  @P3 IMAD.MOV.U32 R2, RZ, RZ, R6 ;  /* 0x000000ffff023224 */ /* 0x000fe200078e0006 */
[----:B------:R-:W-:Y:S01]  /*3450*/  ISETP.GT.AND P1, PT, R0, RZ, P0 ;  /* 0x000000ff0000720c */ /* 0x000fe20000724270 */
[----:B------:R-:W-:Y:S01]  /*3460*/  BSSY B1, `(.L_x_89) ;  /* 0x0000006000017945 */ /* 0x000fe20003800000 */
[----:B-1----:R-:W-:Y:S01]  /*3470*/  FFMA R13, R52, R56, R3 ;  /* 0x00000038340d7223 */ /* 0x002fe20000000003 */
[----:B------:R-:W-:-:S05]  /*3480*/  @P3 IMAD.MOV.U32 R3, RZ, RZ, R7 ;  /* 0x000000ffff033224 */ /* 0x000fca00078e0007 */
[----:B------:R0:W-:Y:S05]  /*3490*/  @P3 STG.E desc[UR36][R2.64+0xe0], R13 ;  /* 0x0000e00d02003986 */ /* 0x0001ea000c101924 */
[----:B------:R-:W-:Y:S05]  /*34a0*/  @!P1 BRA `(.L_x_90) ;  /* 0x0000000000049947 */ /* 0x000fea0003800000 */
[----:B------:R1:W5:Y:S02]  /*34b0*/  LDG.E.LTC128B R22, desc[UR36][R4.64+0xe4] ;  /* 0x0000e42404167981 */ /* 0x000364000c1e1920 */
.L_x_90:
[----:B------:R-:W-:Y:S05]  /*34c0*/  BSYNC B1 ;  /* 0x0000000000017941 */ /* 0x000fea0003800000 */
.L_x_89:
[----:B0----5:R-:W-:Y:S01]  /*34d0*/  FMUL R2, R22, R57 ;  /* 0x0000003916027220 */ /* 0x021fe20000400000 */
[----:B------:R-:W-:Y:S01]  /*34e0*/  ISETP.GT.AND P2, PT, R0, 0x8, P2 ;  /* 0x000000080000780c */ /* 0x000fe20001744270 */
[----:B------:R-:W-:Y:S02]  /*34f0*/  BSSY B1, `(.L_x_91) ;  /* 0x0000005000017945 */ /* 0x000fe40003800000 */
[----:B------:R-:W-:-:S05]  /*3500*/  FFMA R53, R53, R56, R2 ;  /* 0x0000003835357223 */ /* 0x000fca0000000002 */
[----:B------:R0:W-:Y:S05]  /*3510*/  @P1 STG.E desc[UR36][R6.64+0xe4], R53 ;  /* 0x0000e43506001986 */ /* 0x0001ea000c101924 */
[----:B------:R-:W-:Y:S05]  /*3520*/  @!P2 BRA `(.L_x_92) ;  /* 0x000000000004a947 */ /* 0x000fea0003800000 */
[----:B------:R0:W5:Y:S02]  /*3530*/  LDG.E.LTC128B R22, desc[UR36][R8.64+0xe0] ;  /* 0x0000e02408167981 */ /* 0x000164000c1e1920 */
.L_x_92:
[----:B------:R-:W-:Y:S05]  /*3540*/  BSYNC B1 ;  /* 0x0000000000017941 */ /* 0x000fea0003800000 */
.L_x_91:
[----:B-----5:R-:W-:Y:S01]  /*3550*/  FMUL R3, R22, R57 ;  /* 0x0000003916037220 */ /* 0x020fe20000400000 */
[----:B------:R-:W-:Y:S01]  /*3560*/  @P2 IMAD.MOV.U32 R2, RZ, RZ, R10 ;  /* 0x000000ffff022224 */ /* 0x000fe200078e000a */
[----:B------:R-:W-:Y:S01]  /*3570*/  ISETP.GT.AND P0, PT, R0, 0x8, P0 ;  /* 0x000000080000780c */ /* 0x000fe20000704270 */
[----:B------:R-:W-:Y:S01]  /*3580*/  BSSY B1, `(.L_x_93) ;  /* 0x0000006000017945 */ /* 0x000fe20003800000 */
[----:B-1--4-:R-:W-:Y:S01]  /*3590*/  FFMA R5, R54, R56, R3 ;  /* 0x0000003836057223 */ /* 0x012fe20000000003 */
[----:B------:R-:W-:-:S05]  /*35a0*/  @P2 IMAD.MOV.U32 R3, RZ, RZ, R11 ;  /* 0x000000ffff032224 */ /* 0x000fca00078e000b */
[----:B------:R1:W-:Y:S05]  /*35b0*/  @P2 STG.E desc[UR36][R2.64+0xe0], R5 ;  /* 0x0000e00502002986 */ /* 0x0003ea000c101924 */
[----:B------:R-:W-:Y:S05]  /*35c0*/  @!P0 BRA `(.L_x_94) ;  /* 0x0000000000048947 */ /* 0x000fea0003800000 */
[----:B------:R4:W5:Y:S02]  /*35d0*/  LDG.E.LTC128B R22, desc[UR36][R8.64+0xe4] ;  /* 0x0000e42408167981 */ /* 0x000964000c1e1920 */
.L_x_94:
[----:B------:R-:W-:Y:S05]  /*35e0*/  BSYNC B1 ;  /* 0x0000000000017941 */ /* 0x000fea0003800000 */
.L_x_93:
[----:B-----5:R-:W-:-:S04]  /*35f0*/  FMUL R22, R22, R57 ;  /* 0x0000003916167220 */ /* 0x020fc80000400000 */
[----:B------:R-:W-:Y:S01]  /*3600*/  FFMA R55, R55, R56, R22 ;  /* 0x0000003837377223 */ /* 0x000fe20000000016 */
[----:B------:R-:W-:Y:S06]  /*3610*/  @!P0 BRA `(.L_x_95) ;  /* 0x0000000800088947 */ /* 0x000fec0003800000 */
[----:B------:R0:W-:Y:S01]  /*3620*/  STG.E desc[UR36][R10.64+0xe4], R55 ;  /* 0x0000e4370a007986 */ /* 0x0001e2000c101924 */
[----:B------:R-:W-:Y:S05]  /*3630*/  BRA `(.L_x_95) ;  /* 0x0000000800007947 */ /* 0x000fea0003800000 */
.L_x_34:
[----:B------:R-:W-:Y:S01]  /*3640*/  ISETP.GT.AND P3, PT, R3, 0x1, PT ;  /* 0x000000010300780c */ /* 0x000fe20003f64270 */
[----:B------:R-:W-:Y:S01]  /*3650*/  ULDC.64 UR4, c[0x0][0x5c0] ;  /* 0x0001700000047ab9 */ /* 0x000fe20000000a00 */
[-C--:B------:R-:W-:Y:S01]  /*3660*/  FMUL R9, R24, R56.reuse ;  /* 0x0000003818097220 */ /* 0x080fe20000400000 */
[----:B------:R-:W-:Y:S01]  /*3670*/  LEA R4, P1, R70, UR4, 0x2 ;  /* 0x0000000446047c11 */ /* 0x000fe2000f8210ff */
[-C--:B------:R-:W-:Y:S01]  /*3680*/  FMUL R25, R25, R56.reuse ;  /* 0x0000003819197220 */ /* 0x080fe20000400000 */
[----:B------:R-:W-:Y:S01]  /*3690*/  ISETP.GT.AND P2, PT, R0, RZ, P3 ;  /* 0x000000ff0000720c */ /* 0x000fe20001f44270 */
[-C--:B------:R-:W-:Y:S01]  /*36a0*/  FMUL R27, R27, R56.reuse ;  /* 0x000000381b1b7220 */ /* 0x080fe20000400000 */
[----:B------:R-:W-:Y:S01]  /*36b0*/  LEA.HI.X R5, R70, UR5, R7, 0x2, P1 ;  /* 0x0000000546057c11 */ /* 0x000fe200088f1407 */
[-C--:B------:R-:W-:Y:S01]  /*36c0*/  FMUL R11, R28, R56.reuse ;  /* 0x000000381c0b7220 */ /* 0x080fe20000400000 */
[----:B------:R-:W-:Y:S01]  /*36d0*/  ISETP.GT.AND P0, PT, R0, 0x8, P0 ;  /* 0x000000080000780c */ /* 0x000fe20000704270 */
[----:B------:R-:W-:Y:S01]  /*36e0*/  FMUL R29, R29, R56 ;  /* 0x000000381d1d7220 */ /* 0x000fe20000400000 */
[C---:B------:R-:W-:Y:S01]  /*36f0*/  SHF.L.U64.HI R75, R74.reuse, 0x5, R75 ;  /* 0x000000054a4b7819 */ /* 0x040fe2000001024b */
[----:B------:R1:W-:Y:S01]  /*3700*/  @P4 STG.E desc[UR36][R4.64], R9 ;  /* 0x0000000904004986 */ /* 0x0003e2000c101924 */
[----:B------:R-:W-:Y:S01]  /*3710*/  LEA R6, P1, R74, R4, 0x5 ;  /* 0x000000044a067211 */ /* 0x000fe200078228ff */
[-C--:B------:R-:W-:Y:S01]  /*3720*/  FMUL R31, R31, R56.reuse ;  /* 0x000000381f1f7220 */ /* 0x080fe20000400000 */
[----:B------:R-:W-:Y:S01]  /*3730*/  ISETP.GT.AND P5, PT, R3, 0x8, PT ;  /* 0x000000080300780c */ /* 0x000fe20003fa4270 */
[-C--:B------:R-:W-:Y:S01]  /*3740*/  FMUL R33, R33, R56.reuse ;  /* 0x0000003821217220 */ /* 0x080fe20000400000 */
[C---:B------:R-:W-:Y:S01]  /*3750*/  ISETP.GT.AND P3, PT, R0.reuse, 0x8, P3 ;  /* 0x000000080000780c */ /* 0x040fe20001f64270 */
[----:B------:R-:W-:Y:S01]  /*3760*/  @P2 STG.E desc[UR36][R4.64+0x4], R25 ;  /* 0x0000041904002986 */ /* 0x000fe2000c101924 */
[----:B------:R-:W-:Y:S01]  /*3770*/  ISETP.GT.AND P4, PT, R3, 0x9, PT ;  /* 0x000000090300780c */ /* 0x000fe20003f84270 */
[----:B------:R-:W-:Y:S01]  /*3780*/  IMAD.X R7, R75, 0x1, R5, P1 ;  /* 0x000000014b077824 */ /* 0x000fe200008e0605 */
[C---:B------:R-:W-:Y:S01]  /*3790*/  ISETP.GT.AND P2, PT, R0.reuse, RZ, P5 ;  /* 0x000000ff0000720c */ /* 0x040fe20002f44270 */
[-C--:B------:R-:W-:Y:S01]  /*37a0*/  FMUL R35, R35, R56.reuse ;  /* 0x0000003823237220 */ /* 0x080fe20000400000 */
[----:B------:R-:W-:Y:S01]  /*37b0*/  ISETP.GT.AND P1, PT, R0, RZ, P4 ;  /* 0x000000ff0000720c */ /* 0x000fe20002724270 */
[-C--:B-1----:R-:W-:Y:S01]  /*37c0*/  FMUL R9, R26, R56.reuse ;  /* 0x000000381a097220 */ /* 0x082fe20000400000 */
[C---:B------:R-:W-:Y:S01]  /*37d0*/  ISETP.GT.AND P4, PT, R0.reuse, 0x8, P4 ;  /* 0x000000080000780c */ /* 0x040fe20002784270 */
[-C--:B------:R-:W-:Y:S01]  /*37e0*/  FMUL R37, R37, R56.reuse ;  /* 0x0000003825257220 */ /* 0x080fe20000400000 */
[-C--:B------:R-:W-:Y:S01]  /*37f0*/  FMUL R39, R39, R56.reuse ;  /* 0x0000003827277220 */ /* 0x080fe20000400000 */
[-C--:B------:R-:W-:Y:S01]  /*3800*/  FMUL R41, R41, R56.reuse ;  /* 0x0000003829297220 */ /* 0x080fe20000400000 */
[----:B------:R1:W-:Y:S01]  /*3810*/  @P0 STG.E desc[UR36][R6.64], R9 ;  /* 0x0000000906000986 */ /* 0x0003e2000c101924 */
[C---:B------:R-:W-:Y:S01]  /*3820*/  ISETP.GT.AND P0, PT, R0.reuse, 0x8, P5 ;  /* 0x000000080000780c */ /* 0x040fe20002f04270 */
[-C--:B------:R-:W-:Y:S01]  /*3830*/  FMUL R43, R43, R56.reuse ;  /* 0x000000382b2b7220 */ /* 0x080fe20000400000 */
[C---:B------:R-:W-:Y:S01]  /*3840*/  ISETP.GT.AND P5, PT, R3.reuse, 0x10, PT ;  /* 0x000000100300780c */ /* 0x040fe20003fa4270 */
[----:B------:R-:W-:Y:S01]  /*3850*/  @P3 STG.E desc[UR36][R6.64+0x4], R27 ;  /* 0x0000041b06003986 */ /* 0x000fe2000c101924 */
[----:B------:R-:W-:Y:S01]  /*3860*/  ISETP.GT.AND P3, PT, R3, 0x11, PT ;  /* 0x000000110300780c */ /* 0x000fe20003f64270 */
[-C--:B------:R-:W-:Y:S01]  /*3870*/  FMUL R45, R45, R56.reuse ;  /* 0x000000382d2d7220 */ /* 0x080fe20000400000 */
[-C--:B------:R-:W-:Y:S01]  /*3880*/  FMUL R47, R47, R56.reuse ;  /* 0x000000382f2f7220 */ /* 0x080fe20000400000 */
[----:B------:R2:W-:Y:S01]  /*3890*/  @P2 STG.E desc[UR36][R4.64+0x20], R11 ;  /* 0x0000200b04002986 */ /* 0x0005e2000c101924 */
[----:B------:R-:W-:Y:S01]  /*38a0*/  ISETP.GT.AND P2, PT, R0, RZ, P5 ;  /* 0x000000ff0000720c */ /* 0x000fe20002f44270 */
[-C--:B------:R-:W-:Y:S01]  /*38b0*/  FMUL R49, R49, R56.reuse ;  /* 0x0000003831317220 */ /* 0x080fe20000400000 */
[-C--:B------:R-:W-:Y:S01]  /*38c0*/  FMUL R51, R51, R56.reuse ;  /* 0x0000003833337220 */ /* 0x080fe20000400000 */
[-C--:B-1----:R-:W-:Y:S01]  /*38d0*/  FMUL R9, R30, R56.reuse ;  /* 0x000000381e097220 */ /* 0x082fe20000400000 */
[----:B------:R-:W-:Y:S01]  /*38e0*/  @P1 STG.E desc[UR36][R4.64+0x24], R29 ;  /* 0x0000241d04001986 */ /* 0x000fe2000c101924 */
[C---:B------:R-:W-:Y:S01]  /*38f0*/  ISETP.GT.AND P1, PT, R0.reuse, RZ, P3 ;  /* 0x000000ff0000720c */ /* 0x040fe20001f24270 */
[-C--:B------:R-:W-:Y:S01]  /*3900*/  FMUL R53, R53, R56.reuse ;  /* 0x0000003835357220 */ /* 0x080fe20000400000 */
[C---:B------:R-:W-:Y:S01]  /*3910*/  ISETP.GT.AND P3, PT, R0.reuse, 0x8, P3 ;  /* 0x000000080000780c */ /* 0x040fe20001f64270 */
[----:B------:R1:W-:Y:S01]  /*3920*/  @P0 STG.E desc[UR36][R6.64+0x20], R9 ;  /* 0x0000200906000986 */ /* 0x0003e2000c101924 */
[----:B------:R-:W-:Y:S01]  /*3930*/  ISETP.GT.AND P0, PT, R0, 0x8, P5 ;  /* 0x000000080000780c */ /* 0x000fe20002f04270 */
[-C--:B0-----:R-:W-:Y:S01]  /*3940*/  FMUL R13, R54, R56.reuse ;  /* 0x00000038360d7220 */ /* 0x081fe20000400000 */
[-C--:B--2---:R-:W-:Y:S01]  /*3950*/  FMUL R11, R32, R56.reuse ;  /* 0x00000038200b7220 */ /* 0x084fe20000400000 */
[C---:B------:R-:W-:Y:S01]  /*3960*/  ISETP.GT.AND P5, PT, R3.reuse, 0x18, PT ;  /* 0x000000180300780c */ /* 0x040fe20003fa4270 */
[----:B------:R-:W-:Y:S01]  /*3970*/  @P4 STG.E desc[UR36][R6.64+0x24], R31 ;  /* 0x0000241f06004986 */ /* 0x000fe2000c101924 */
[----:B------:R-:W-:Y:S01]  /*3980*/  ISETP.GT.AND P4, PT, R3, 0x19, PT ;  /* 0x000000190300780c */ /* 0x000fe20003f84270 */
[----:B------:R-:W-:-:S02]  /*3990*/  FMUL R55, R55, R56 ;  /* 0x0000003837377220 */ /* 0x000fc40000400000 */
[----:B------:R0:W-:Y:S01]  /*39a0*/  @P2 STG.E desc[UR36][R4.64+0x40], R11 ;  /* 0x0000400b04002986 */ /* 0x0001e2000c101924 */
[----:B------:R-:W-:Y:S01]  /*39b0*/  ISETP.GT.AND P2, PT, R0, RZ, P5 ;  /* 0x000000ff0000720c */ /* 0x000fe20002f44270 */
[-C--:B-1----:R-:W-:Y:S02]  /*39c0*/  FMUL R9, R34, R56.reuse ;  /* 0x0000003822097220 */ /* 0x082fe40000400000 */
[----:B------:R-:W-:Y:S01]  /*39d0*/  @P1 STG.E desc[UR36][R4.64+0x44], R33 ;  /* 0x0000442104001986 */ /* 0x000fe2000c101924 */
[C---:B------:R-:W-:Y:S02]  /*39e0*/  ISETP.GT.AND P1, PT, R0.reuse, RZ, P4 ;  /* 0x000000ff0000720c */ /* 0x040fe40002724270 */
[C---:B------:R-:W-:Y:S01]  /*39f0*/  ISETP.GT.AND P4, PT, R0.reuse, 0x8, P4 ;  /* 0x000000080000780c */ /* 0x040fe20002784270 */
[----:B------:R1:W-:Y:S01]  /*3a00*/  @P0 STG.E desc[UR36][R6.64+0x40], R9 ;  /* 0x0000400906000986 */ /* 0x0003e2000c101924 */
[----:B------:R-:W-:Y:S02]  /*3a10*/  ISETP.GT.AND P0, PT, R0, 0x8, P5 ;  /* 0x000000080000780c */ /* 0x000fe40002f04270 */
[----:B------:R-:W-:Y:S01]  /*3a20*/  ISETP.GT.AND P5, PT, R3, 0x20, PT ;  /* 0x000000200300780c */ /* 0x000fe20003fa4270 */
[----:B0-----:R-:W-:Y:S01]  /*3a30*/  FMUL R11, R36, R56 ;  /* 0x00000038240b7220 */ /* 0x001fe20000400000 */
[----:B------:R-:W-:Y:S02]  /*3a40*/  @P3 STG.E desc[UR36][R6.64+0x44], R35 ;  /* 0x0000442306003986 */ /* 0x000fe4000c101924 */
[----:B------:R-:W-:-:S02]  /*3a50*/  ISETP.GT.AND P3, PT, R0, RZ, P5 ;  /* 0x000000ff0000720c */ /* 0x000fc40002f64270 */
[----:B------:R0:W-:Y:S01]  /*3a60*/  @P2 STG.E desc[UR36][R4.64+0x60], R11 ;  /* 0x0000600b04002986 */ /* 0x0001e2000c101924 */
[----:B------:R-:W-:Y:S01]  /*3a70*/  ISETP.GT.AND P2, PT, R3, 0x21, PT ;  /* 0x000000210300780c */ /* 0x000fe20003f44270 */
[-C--:B-1----:R-:W-:Y:S02]  /*3a80*/  FMUL R9, R38, R56.reuse ;  /* 0x0000003826097220 */ /* 0x082fe40000400000 */
[----:B------:R-:W-:Y:S01]  /*3a90*/  @P1 STG.E desc[UR36][R4.64+0x64], R37 ;  /* 0x0000642504001986 */ /* 0x000fe2000c101924 */
[C---:B------:R-:W-:Y:S02]  /*3aa0*/  ISETP.GT.AND P1, PT, R0.reuse, RZ, P2 ;  /* 0x000000ff0000720c */ /* 0x040fe40001724270 */
[C---:B------:R-:W-:Y:S01]  /*3ab0*/  ISETP.GT.AND P2, PT, R0.reuse, 0x8, P2 ;  /* 0x000000080000780c */ /* 0x040fe20001744270 */
[----:B------:R1:W-:Y:S01]  /*3ac0*/  @P0 STG.E desc[UR36][R6.64+0x60], R9 ;  /* 0x0000600906000986 */ /* 0x0003e2000c101924 */
[----:B------:R-:W-:Y:S01]  /*3ad0*/  ISETP.GT.AND P0, PT, R0, 0x8, P5 ;  /* 0x000000080000780c */ /* 0x000fe20002f04270 */
[----:B0-----:R-:W-:-:S02]  /*3ae0*/  FMUL R11, R40, R56 ;  /* 0x00000038280b7220 */ /* 0x001fc40000400000 */
[----:B------:R-:W-:Y:S04]  /*3af0*/  @P4 STG.E desc[UR36][R6.64+0x64], R39 ;  /* 0x0000642706004986 */ /* 0x000fe8000c101924 */
[----:B------:R0:W-:Y:S01]  /*3b00*/  @P3 STG.E desc[UR36][R4.64+0x80], R11 ;  /* 0x0000800b04003986 */ /* 0x0001e2000c101924 */
[C---:B------:R-:W-:Y:S01]  /*3b10*/  ISETP.GT.AND P3, PT, R3.reuse, 0x28, PT ;  /* 0x000000280300780c */ /* 0x040fe20003f64270 */
[----:B-1----:R-:W-:Y:S02]  /*3b20*/  FMUL R9, R42, R56 ;  /* 0x000000382a097220 */ /* 0x002fe40000400000 */
[----:B------:R-:W-:Y:S01]  /*3b30*/  @P1 STG.E desc[UR36][R4.64+0x84], R41 ;  /* 0x0000842904001986 */ /* 0x000fe2000c101924 */
[----:B------:R-:W-:Y:S02]  /*3b40*/  ISETP.GT.AND P5, PT, R0, RZ, P3 ;  /* 0x000000ff0000720c */ /* 0x000fe40001fa4270 */
[C---:B------:R-:W-:Y:S01]  /*3b50*/  ISETP.GT.AND P1, PT, R3.reuse, 0x29, PT ;  /* 0x000000290300780c */ /* 0x040fe20003f24270 */
[----:B------:R1:W-:Y:S01]  /*3b60*/  @P0 STG.E desc[UR36][R6.64+0x80], R9 ;  /* 0x0000800906000986 */ /* 0x0003e2000c101924 */
[----:B------:R-:W-:-:S02]  /*3b70*/  ISETP.GT.AND P0, PT, R3, 0x30, PT ;  /* 0x000000300300780c */ /* 0x000fc40003f04270 */
[----:B------:R-:W-:Y:S01]  /*3b80*/  ISETP.GT.AND P4, PT, R0, RZ, P1 ;  /* 0x000000ff0000720c */ /* 0x000fe20000f84270 */
[-C--:B0-----:R-:W-:Y:S01]  /*3b90*/  FMUL R11, R44, R56.reuse ;  /* 0x000000382c0b7220 */ /* 0x081fe20000400000 */
[C---:B------:R-:W-:Y:S01]  /*3ba0*/  ISETP.GT.AND P3, PT, R0.reuse, 0x8, P3 ;  /* 0x000000080000780c */ /* 0x040fe20001f64270 */
[----:B------:R-:W-:Y:S01]  /*3bb0*/  @P2 STG.E desc[UR36][R6.64+0x84], R43 ;  /* 0x0000842b06002986 */ /* 0x000fe2000c101924 */
[C---:B------:R-:W-:Y:S02]  /*3bc0*/  ISETP.GT.AND P1, PT, R0.reuse, 0x8, P1 ;  /* 0x000000080000780c */ /* 0x040fe40000f24270 */
[----:B------:R-:W-:Y:S01]  /*3bd0*/  ISETP.GT.AND P2, PT, R3, 0x31, PT ;  /* 0x000000310300780c */ /* 0x000fe20003f44270 */
[----:B------:R0:W-:Y:S01]  /*3be0*/  @P5 STG.E desc[UR36][R4.64+0xa0], R11 ;  /* 0x0000a00b04005986 */ /* 0x0001e2000c101924 */
[----:B------:R-:W-:Y:S01]  /*3bf0*/  ISETP.GT.AND P5, PT, R0, RZ, P0 ;  /* 0x000000ff0000720c */ /* 0x000fe200007a4270 */
[----:B-1----:R-:W-:Y:S01]  /*3c00*/  FMUL R9, R46, R56 ;  /* 0x000000382e097220 */ /* 0x002fe20000400000 */
[----:B------:R-:W-:-:S03]  /*3c10*/  ISETP.GT.AND P0, PT, R0, 0x8, P0 ;  /* 0x000000080000780c */ /* 0x000fc60000704270 */
[----:B------:R-:W-:Y:S01]  /*3c20*/  @P4 STG.E desc[UR36][R4.64+0xa4], R45 ;  /* 0x0000a42d04004986 */ /* 0x000fe2000c101924 */
[C---:B------:R-:W-:Y:S02]  /*3c30*/  ISETP.GT.AND P4, PT, R0.reuse, RZ, P2 ;  /* 0x000000ff0000720c */ /* 0x040fe40001784270 */
[----:B------:R-:W-:Y:S01]  /*3c40*/  ISETP.GT.AND P2, PT, R0, 0x8, P2 ;  /* 0x000000080000780c */ /* 0x000fe20001744270 */
[----:B------:R1:W-:Y:S01]  /*3c50*/  @P3 STG.E desc[UR36][R6.64+0xa0], R9 ;  /* 0x0000a00906003986 */ /* 0x0003e2000c101924 */
[C---:B------:R-:W-:Y:S01]  /*3c60*/  ISETP.GT.AND P3, PT, R3.reuse, 0x39, PT ;  /* 0x000000390300780c */ /* 0x040fe20003f64270 */
[----:B0-----:R-:W-:Y:S02]  /*3c70*/  FMUL R11, R48, R56 ;  /* 0x00000038300b7220 */ /* 0x001fe40000400000 */
[----:B------:R-:W-:Y:S01]  /*3c80*/  @P1 STG.E desc[UR36][R6.64+0xa4], R47 ;  /* 0x0000a42f06001986 */ /* 0x000fe2000c101924 */
[----:B------:R-:W-:Y:S01]  /*3c90*/  ISETP.GT.AND P1, PT, R3, 0x38, PT ;  /* 0x000000380300780c */ /* 0x000fe20003f24270 */
[----:B------:R-:W-:-:S02]  /*3ca0*/  @P5 IMAD.MOV.U32 R2, RZ, RZ, R4 ;  /* 0x000000ffff025224 */ /* 0x000fc400078e0004 */
[----:B------:R-:W-:Y:S02]  /*3cb0*/  @P5 IMAD.MOV.U32 R3, RZ, RZ, R5 ;  /* 0x000000ffff035224 */ /* 0x000fe400078e0005 */
[----:B-1----:R-:W-:-:S03]  /*3cc0*/  FMUL R9, R50, R56 ;  /* 0x0000003832097220 */ /* 0x002fc60000400000 */
[----:B------:R0:W-:Y:S01]  /*3cd0*/  @P5 STG.E desc[UR36][R2.64+0xc0], R11 ;  /* 0x0000c00b02005986 */ /* 0x0001e2000c101924 */
[C---:B------:R-:W-:Y:S02]  /*3ce0*/  ISETP.GT.AND P5, PT, R0.reuse, RZ, P3 ;  /* 0x000000ff0000720c */ /* 0x040fe40001fa4270 */
[----:B------:R-:W-:Y:S01]  /*3cf0*/  ISETP.GT.AND P3, PT, R0, 0x8, P3 ;  /* 0x000000080000780c */ /* 0x000fe20001f64270 */
[----:B0-----:R-:W-:Y:S02]  /*3d00*/  @P4 IMAD.MOV.U32 R2, RZ, RZ, R4 ;  /* 0x000000ffff024224 */ /* 0x001fe400078e0004 */
[----:B------:R-:W-:Y:S01]  /*3d10*/  FMUL R11, R52, R56 ;  /* 0x00000038340b7220 */ /* 0x000fe20000400000 */
[----:B------:R-:W-:-:S05]  /*3d20*/  @P4 IMAD.MOV.U32 R3, RZ, RZ, R5 ;  /* 0x000000ffff034224 */ /* 0x000fca00078e0005 */
[----:B------:R0:W-:Y:S01]  /*3d30*/  @P4 STG.E desc[UR36][R2.64+0xc4], R49 ;  /* 0x0000c43102004986 */ /* 0x0001e2000c101924 */
[C---:B------:R-:W-:Y:S02]  /*3d40*/  ISETP.GT.AND P4, PT, R0.reuse, RZ, P1 ;  /* 0x000000ff0000720c */ /* 0x040fe40000f84270 */
[----:B------:R-:W-:Y:S01]  /*3d50*/  ISETP.GT.AND P1, PT, R0, 0x8, P1 ;  /* 0x000000080000780c */ /* 0x000fe20000f24270 */
[----:B0-----:R-:W-:Y:S02]  /*3d60*/  @P0 IMAD.MOV.U32 R2, RZ, RZ, R6 ;  /* 0x000000ffff020224 */ /* 0x001fe400078e0006 */
[----:B------:R-:W-:-:S05]  /*3d70*/  @P0 IMAD.MOV.U32 R3, RZ, RZ, R7 ;  /* 0x000000ffff030224 */ /* 0x000fca00078e0007 */
[----:B------:R0:W-:Y:S02]  /*3d80*/  @P0 STG.E desc[UR36][R2.64+0xc0], R9 ;  /* 0x0000c00902000986 */ /* 0x0001e4000c101924 */
[----:B0-----:R-:W-:Y:S02]  /*3d90*/  @P2 IMAD.MOV.U32 R2, RZ, RZ, R6 ;  /* 0x000000ffff022224 */ /* 0x001fe400078e0006 */
[----:B------:R-:W-:-:S05]  /*3da0*/  @P2 IMAD.MOV.U32 R3, RZ, RZ, R7 ;  /* 0x000000ffff032224 */ /* 0x000fca00078e0007 */
[----:B------:R0:W-:Y:S02]  /*3db0*/  @P2 STG.E desc[UR36][R2.64+0xc4], R51 ;  /* 0x0000c43302002986 */ /* 0x0001e4000c101924 */
[----:B0-----:R-:W-:Y:S02]  /*3dc0*/  @P4 IMAD.MOV.U32 R2, RZ, RZ, R4 ;  /* 0x000000ffff024224 */ /* 0x001fe400078e0004 */
[----:B------:R-:W-:-:S05]  /*3dd0*/  @P4 IMAD.MOV.U32 R3, RZ, RZ, R5 ;  /* 0x000000ffff034224 */ /* 0x000fca00078e0005 */
[----:B------:R0:W-:Y:S04]  /*3de0*/  @P4 STG.E desc[UR36][R2.64+0xe0], R11 ;  /* 0x0000e00b02004986 */ /* 0x0001e8000c101924 */
[----:B------:R1:W-:Y:S01]  /*3df0*/  @P5 STG.E desc[UR36][R4.64+0xe4], R53 ;  /* 0x0000e43504005986 */ /* 0x0003e2000c101924 */
[----:B0-----:R-:W-:Y:S02]  /*3e00*/  @P1 IMAD.MOV.U32 R2, RZ, RZ, R6 ;  /* 0x000000ffff021224 */ /* 0x001fe400078e0006 */
[----:B------:R-:W-:-:S05]  /*3e10*/  @P1 IMAD.MOV.U32 R3, RZ, RZ, R7 ;  /* 0x000000ffff031224 */ /* 0x000fca00078e0007 */
[----:B------:R1:W-:Y:S04]  /*3e20*/  @P1 STG.E desc[UR36][R2.64+0xe0], R13 ;  /* 0x0000e00d02001986 */ /* 0x0003e8000c101924 */
[----:B------:R1:W-:Y:S02]  /*3e30*/  @P3 STG.E desc[UR36][R6.64+0xe4], R55 ;  /* 0x0000e43706003986 */ /* 0x0003e4000c101924 */
.L_x_95:
[----:B------:R-:W-:Y:S05]  /*3e40*/  BSYNC B0 ;  /* 0x0000000000007941 */ /* 0x000fea0003800000 */
.L_x_33:
[----:B-1----:R-:W2:Y:S01]  /*3e50*/  LDL.64 R2, [R1] ;  /* 0x0000000001027983 */ /* 0x002ea20000100a00 */
[----:B------:R-:W-:Y:S01]  /*3e60*/  ULDC.64 UR4, c[0x0][0x650] ;  /* 0x0001940000047ab9 */ /* 0x000fe20000000a00 */
[----:B------:R1:W-:Y:S01]  /*3e70*/  SYNCS.ARRIVE.TRANS64.A1T0 RZ, [R64+UR47], RZ ;  /* 0x000000ff40ff79a7 */ /* 0x0003e2000810002f */
[----:B------:R-:W-:Y:S01]  /*3e80*/  PRMT R0, RZ, 0x7610, R0 ;  /* 0x00007610ff007816 */ /* 0x000fe20000000000 */
[----:B------:R-:W-:Y:S02]  /*3e90*/  IMAD.MOV.U32 R19, RZ, RZ, -0x1 ;  /* 0xffffffffff137424 */ /* 0x000fe400078e00ff */
[----:B------:R-:W-:Y:S01]  /*3ea0*/  IMAD.MOV.U32 R22, RZ, RZ, -0x1 ;  /* 0xffffffffff167424 */ /* 0x000fe200078e00ff */
[----:B--2---:R-:W-:-:S04]  /*3eb0*/  LEA R18, P0, R2, R18, 0x1 ;  /* 0x0000001202127211 */ /* 0x004fc800078008ff */
[----:B------:R-:W-:Y:S01]  /*3ec0*/  LEA.HI.X R17, R2, R17, R23, 0x1, P0 ;  /* 0x0000001102117211 */ /* 0x000fe200000f0c17 */
[----:B------:R-:W-:Y:S01]  /*3ed0*/  IMAD.MOV.U32 R2, RZ, RZ, -0x1 ;  /* 0xffffffffff027424 */ /* 0x000fe200078e00ff */
[----:B------:R-:W-:-:S04]  /*3ee0*/  ISETP.GE.U32.AND P0, PT, R18, UR4, PT ;  /* 0x0000000412007c0c */ /* 0x000fc8000bf06070 */
[----:B------:R-:W-:-:S13]  /*3ef0*/  ISETP.GE.U32.AND.EX P0, PT, R17, UR5, PT, P0 ;  /* 0x0000000511007c0c */ /* 0x000fda000bf06100 */
[----:B-1----:R-:W-:Y:S05]  /*3f00*/  @P0 BRA `(.L_x_96) ;  /* 0x0000000400700947 */ /* 0x002fea0003800000 */
[----:B0--3--:R-:W0:Y:S01]  /*3f10*/  S2R R10, SR_CTAID.X ;  /* 0x00000000000a7919 */ /* 0x009e220000002500 */
[----:B----4-:R-:W1:Y:S01]  /*3f20*/  LDC.64 R8, c[0x0][0x628] ;  /* 0x00018a00ff087b82 */ /* 0x010e620000000a00 */
[----:B------:R-:W-:Y:S01]  /*3f30*/  ULDC UR4, c[0x0][0x150] ;  /* 0x0000540000047ab9 */ /* 0x000fe20000000800 */
[----:B------:R-:W-:Y:S01]  /*3f40*/  IMAD.MOV.U32 R6, RZ, RZ, R18 ;  /* 0x000000ffff067224 */ /* 0x000fe200078e0012 */
[----:B------:R-:W2:Y:S01]  /*3f50*/  S2R R20, SR_CTAID.Y ;  /* 0x0000000000147919 */ /* 0x000ea20000002600 */
[----:B------:R-:W-:-:S04]  /*3f60*/  IMAD.MOV.U32 R7, RZ, RZ, R17 ;  /* 0x000000ffff077224 */ /* 0x000fc800078e0011 */
[----:B------:R-:W3:Y:S08]  /*3f70*/  LDC R15, c[0x0][0x144] ;  /* 0x00005100ff0f7b82 */ /* 0x000ef00000000800 */
[----:B------:R-:W4:Y:S08]  /*3f80*/  LDC R0, c[0x0][0x630] ;  /* 0x00018c00ff007b82 */ /* 0x000f300000000800 */
[----:B------:R-:W2:Y:S01]  /*3f90*/  LDC.64 R12, c[0x0][0x620] ;  /* 0x00018800ff0c7b82 */ /* 0x000ea20000000a00 */
[----:B-1----:R-:W-:-:S04]  /*3fa0*/  ISETP.NE.U32.AND P0, PT, R8, RZ, PT ;  /* 0x000000ff0800720c */ /* 0x002fc80003f05070 */
[----:B------:R-:W-:Y:S02]  /*3fb0*/  ISETP.NE.AND.EX P0, PT, R9, RZ, PT, P0 ;  /* 0x000000ff0900720c */ /* 0x000fe40003f05300 */
[----:B0-----:R-:W-:-:S05]  /*3fc0*/  I2FP.F32.U32 R2, R10 ;  /* 0x0000000a00027245 */ /* 0x001fca0000201000 */
[----:B------:R-:W-:-:S04]  /*3fd0*/  FMUL R2, R2, UR4 ;  /* 0x0000000402027c20 */ /* 0x000fc80008400000 */
[----:B------:R0:W1:Y:S02]  /*3fe0*/  F2I.U32.TRUNC.NTZ R14, R2 ;  /* 0x00000002000e7305 */ /* 0x000064000020f000 */
[----:B---34-:R-:W-:Y:S05]  /*3ff0*/  @!P0 BRA `(.L_x_97) ;  /* 0x0000000000288947 */ /* 0x018fea0003800000 */
[----:B------:R-:W3:Y:S02]  /*4000*/  LDC R3, c[0x0][0x634] ;  /* 0x00018d00ff037b82 */ /* 0x000ee40000000800 */
[----:B---3--:R-:W-:-:S05]  /*4010*/  IADD3 R7, P0, R18, R3, RZ ;  /* 0x0000000312077210 */ /* 0x008fca0007f1e0ff */
[----:B------:R-:W-:-:S04]  /*4020*/  IMAD.X R11, RZ, RZ, R17, P0 ;  /* 0x000000ffff0b7224 */ /* 0x000fc800000e0611 */
[----:B0-----:R-:W-:-:S04]  /*4030*/  IMAD.WIDE.U32 R2, R11, R8, RZ ;  /* 0x000000080b027225 */ /* 0x001fc800078e00ff */
[----:B------:R-:W-:-:S04]  /*4040*/  IMAD.WIDE.U32 R4, P0, R7, R9, R2 ;  /* 0x0000000907047225 */ /* 0x000fc80007800002 */
[----:B------:R-:W-:-:S04]  /*4050*/  IMAD.WIDE.U32 R2, R7, R8, RZ ;  /* 0x0000000807027225 */ /* 0x000fc800078e00ff */
[----:B------:R-:W-:Y:S01]  /*4060*/  IMAD.X R7, RZ, RZ, RZ, P0 ;  /* 0x000000ffff077224 */ /* 0x000fe200000e06ff */
[----:B------:R-:W-:Y:S01]  /*4070*/  IADD3 RZ, P0, R3, R4, RZ ;  /* 0x0000000403ff7210 */ /* 0x000fe20007f1e0ff */
[----:B------:R-:W-:-:S04]  /*4080*/  IMAD.MOV.U32 R6, RZ, RZ, R5 ;  /* 0x000000ffff067224 */ /* 0x000fc800078e0005 */
[----:B------:R-:W-:-:S08]  /*4090*/  IMAD.WIDE.U32.X R6, R11, R9, R6, P0 ;  /* 0x000000090b067225 */ /* 0x000fd000000e0406 */
.L_x_97:
[----:B------:R-:W3:Y:S01]  /*40a0*/  LDC.64 R26, c[0x0][0x640] ;  /* 0x00019000ff1a7b82 */ /* 0x000ee20000000a00 */
[-C--:B------:R-:W-:Y:S01]  /*40b0*/  SHF.R.U64 R11, R6, R0.reuse, R7 ;  /* 0x00000000060b7219 */ /* 0x080fe20000001207 */
[----:B------:R-:W-:Y:S01]  /*40c0*/  IMAD.MOV.U32 R19, RZ, RZ, R17 ;  /* 0x000000ffff137224 */ /* 0x000fe200078e0011 */
[----:B------:R-:W-:Y:S01]  /*40d0*/  SHF.R.U32.HI R0, RZ, R0, R7 ;  /* 0x00000000ff007219 */ /* 0x000fe20000011607 */
[----:B-1----:R-:W-:Y:S01]  /*40e0*/  IMAD.MOV R14, RZ, RZ, -R14 ;  /* 0x000000ffff0e7224 */ /* 0x002fe200078e0a0e */
[----:B------:R-:W-:Y:S01]  /*40f0*/  IADD3 R5, P0, RZ, -R11, RZ ;  /* 0x8000000bff057210 */ /* 0x000fe20007f1e0ff */
[----:B------:R-:W-:Y:S01]  /*4100*/  ULDC UR4, c[0x0][0x154] ;  /* 0x0000550000047ab9 */ /* 0x000fe20000000800 */
[----:B------:R-:W-:Y:S01]  /*4110*/  IMAD.MOV.U32 R7, RZ, RZ, 0x1 ;  /* 0x00000001ff077424 */ /* 0x000fe200078e00ff */
[----:B------:R-:W1:Y:S01]  /*4120*/  LDC R4, c[0x0][0x618] ;  /* 0x00018600ff047b82 */ /* 0x000e620000000800 */
[----:B------:R-:W-:Y:S02]  /*4130*/  IMAD R22, R15, R14, R10 ;  /* 0x0000000e0f167224 */ /* 0x000fe400078e020a */
[----:B------:R-:W-:-:S04]  /*4140*/  IMAD.X R3, RZ, RZ, ~R0, P0 ;  /* 0x000000ffff037224 */ /* 0x000fc800000e0e00 */
[-C--:B--2---:R-:W-:Y:S01]  /*4150*/  IMAD R0, R3, R12.reuse, RZ ;  /* 0x0000000c03007224 */ /* 0x084fe200078e02ff */
[----:B------:R-:W2:Y:S01]  /*4160*/  LDC R6, c[0x0][0x608] ;  /* 0x00018200ff067b82 */ /* 0x000ea20000000800 */
[----:B0-----:R-:W-:-:S04]  /*4170*/  IMAD.WIDE.U32 R2, R5, R12, R18 ;  /* 0x0000000c05027225 */ /* 0x001fc800078e0012 */
[----:B------:R-:W-:Y:S01]  /*4180*/  IMAD R5, R5, R13, R0 ;  /* 0x0000000d05057224 */ /* 0x000fe200078e0200 */
[----:B------:R-:W-:Y:S02]  /*4190*/  I2FP.F32.U32 R0, R20 ;  /* 0x0000001400007245 */ /* 0x000fe40000201000 */
[----:B------:R-:W0:Y:S01]  /*41a0*/  LDC R24, c[0x0][0x658] ;  /* 0x00019600ff187b82 */ /* 0x000e220000000800 */
[----:B------:R-:W-:Y:S01]  /*41b0*/  IMAD.IADD R3, R3, 0x1, R5 ;  /* 0x0000000103037824 */ /* 0x000fe200078e0205 */
[----:B---3--:R-:W-:Y:S01]  /*41c0*/  ISETP.NE.U32.AND P0, PT, R26, RZ, PT ;  /* 0x000000ff1a00720c */ /* 0x008fe20003f05070 */
[----:B------:R-:W-:Y:S01]  /*41d0*/  FMUL R0, R0, UR4 ;  /* 0x0000000400007c20 */ /* 0x000fe20008400000 */
[----:B------:R-:W-:Y:S02]  /*41e0*/  IMAD.MOV.U32 R5, RZ, RZ, -0x1 ;  /* 0xffffffffff057424 */ /* 0x000fe400078e00ff */
[----:B------:R-:W-:Y:S01]  /*41f0*/  ISETP.NE.AND.EX P0, PT, R27, RZ, PT, P0 ;  /* 0x000000ff1b00720c */ /* 0x000fe20003f05300 */
[----:B------:R3:W4:Y:S01]  /*4200*/  F2I.U32.TRUNC.NTZ R12, R0 ;  /* 0x00000000000c7305 */ /* 0x000722000020f000 */
[----:B------:R-:W3:Y:S01]  /*4210*/  LDC R15, c[0x0][0x148] ;  /* 0x00005200ff0f7b82 */ /* 0x000ee20000000800 */
[----:B-1----:R-:W-:-:S02]  /*4220*/  SHF.R.U64 R10, R2, R4, R3 ;  /* 0x00000004020a7219 */ /* 0x002fc40000001203 */
[----:B------:R-:W-:-:S05]  /*4230*/  SHF.R.U32.HI R3, RZ, R4, R3 ;  /* 0x00000004ff037219 */ /* 0x000fca0000011603 */
[----:B------:R-:W1:Y:S01]  /*4240*/  LDC R14, c[0x0][0x600] ;  /* 0x00018000ff0e7b82 */ /* 0x000e620000000800 */
[-CC-:B--2---:R-:W-:Y:S02]  /*4250*/  SHF.R.U64 R8, R10, R6.reuse, R3.reuse ;  /* 0x000000060a087219 */ /* 0x184fe40000001203 */
[----:B------:R-:W-:-:S05]  /*4260*/  SHF.R.U32.HI R3, RZ, R6, R3 ;  /* 0x00000006ff037219 */ /* 0x000fca0000011603 */
[----:B------:R-:W2:Y:S01]  /*4270*/  LDC R21, c[0x0][0x648] ;  /* 0x00019200ff157b82 */ /* 0x000ea20000000800 */
[-CC-:B0-----:R-:W-:Y:S02]  /*4280*/  SHF.R.U64 R13, R8, R24.reuse, R3.reuse ;  /* 0x00000018080d7219 */ /* 0x181fe40000001203 */
[-C--:B------:R-:W-:Y:S02]  /*4290*/  SHF.L.U32 R5, R5, R24.reuse, RZ ;  /* 0x0000001805057219 */ /* 0x080fe400000006ff */
[-C--:B------:R-:W-:Y:S01]  /*42a0*/  SHF.R.U32.HI R3, RZ, R24.reuse, R3 ;  /* 0x00000018ff037219 */ /* 0x080fe20000011603 */
[----:B------:R-:W-:Y:S01]  /*42b0*/  IMAD.MOV.U32 R2, RZ, RZ, R13 ;  /* 0x000000ffff027224 */ /* 0x000fe200078e000d */
[----:B------:R-:W-:Y:S01]  /*42c0*/  SHF.L.U32 R24, R7, R24, RZ ;  /* 0x0000001807187219 */ /* 0x000fe200000006ff */
[----:B------:R-:W0:Y:S01]  /*42d0*/  LDC R25, c[0x0][0x638] ;  /* 0x00018e00ff197b82 */ /* 0x000e220000000800 */
[----:B------:R-:W-:-:S07]  /*42e0*/  LOP3.LUT R19, RZ, R5, RZ, 0x33, !PT ;  /* 0x00000005ff137212 */ /* 0x000fce00078e33ff */
[----:B------:R-:W0:Y:S01]  /*42f0*/  LDC R28, c[0x0][0x610] ;  /* 0x00018400ff1c7b82 */ /* 0x000e220000000800 */
[----:B----4-:R-:W-:Y:S05]  /*4300*/  @!P0 BRA `(.L_x_98) ;  /* 0x0000000000288947 */ /* 0x010fea0003800000 */
[----:B---3--:R-:W3:Y:S02]  /*4310*/  LDC R0, c[0x0][0x64c] ;  /* 0x00019300ff007b82 */ /* 0x008ee40000000800 */
[----:B---3--:R-:W-:-:S05]  /*4320*/  IADD3 R7, P0, R13, R0, RZ ;  /* 0x000000000d077210 */ /* 0x008fca0007f1e0ff */
        /* <DEDUP_REMOVED lines=8> */
.L_x_98:
[----:B------:R-:W4:Y:S01]  /*43b0*/  LDC R4, c[0x0][0x65c] ;  /* 0x00019700ff047b82 */ /* 0x000f220000000800 */
[----:B--23--:R-:W-:Y:S01]  /*43c0*/  SHF.R.U64 R0, R2, R21, R3 ;  /* 0x0000001502007219 */ /* 0x00cfe20000001203 */
[----:B-1----:R-:W-:Y:S01]  /*43d0*/  VIADD R3, R14, 0xffffffff ;  /* 0xffffffff0e037836 */ /* 0x002fe20000000000 */
[----:B------:R-:W-:Y:S01]  /*43e0*/  LOP3.LUT R19, R8, R19, RZ, 0xc0, !PT ;  /* 0x0000001308137212 */ /* 0x000fe200078ec0ff */
[----:B------:R-:W-:Y:S02]  /*43f0*/  IMAD.MOV R12, RZ, RZ, -R12 ;  /* 0x000000ffff0c7224 */ /* 0x000fe400078e0a0c */
[----:B------:R-:W-:Y:S01]  /*4400*/  IMAD.MOV R2, RZ, RZ, -R0 ;  /* 0x000000ffff027224 */ /* 0x000fe200078e0a00 */
[----:B------:R-:W-:Y:S01]  /*4410*/  LOP3.LUT R3, R10, R3, RZ, 0xc0, !PT ;  /* 0x000000030a037212 */ /* 0x000fe200078ec0ff */
[----:B------:R-:W-:Y:S02]  /*4420*/  IMAD R19, R24, R0, R19 ;  /* 0x0000000018137224 */ /* 0x000fe400078e0213 */
[----:B0-----:R-:W-:-:S04]  /*4430*/  IMAD R0, R2, R25, R13 ;  /* 0x0000001902007224 */ /* 0x001fc800078e020d */
[----:B------:R-:W-:Y:S01]  /*4440*/  IMAD R2, R0, R14, R3 ;  /* 0x0000000e00027224 */ /* 0x000fe200078e0203 */
[----:B----4-:R-:W-:Y:S01]  /*4450*/  ISETP.NE.AND P0, PT, R4, 0x1, PT ;  /* 0x000000010400780c */ /* 0x010fe20003f05270 */
[----:B------:R-:W-:-:S05]  /*4460*/  IMAD.MOV.U32 R4, RZ, RZ, 0x1 ;  /* 0x00000001ff047424 */ /* 0x000fca00078e00ff */
[----:B------:R-:W-:-:S07]  /*4470*/  PRMT R0, R4, 0x7610, R0 ;  /* 0x0000761004007816 */ /* 0x000fce0000000000 */
[----:B------:R-:W-:-:S04]  /*4480*/  @P0 IMAD R22, R15, R12, R20 ;  /* 0x0000000c0f160224 */ /* 0x000fc800078e0214 */
[----:B------:R-:W-:-:S05]  /*4490*/  IMAD R19, R19, R28, R22 ;  /* 0x0000001c13137224 */ /* 0x000fca00078e0216 */
[----:B------:R-:W-:Y:S02]  /*44a0*/  SEL R22, R2, R19, !P0 ;  /* 0x0000001302167207 */ /* 0x000fe40004000000 */
[----:B------:R-:W-:Y:S01]  /*44b0*/  SEL R19, R19, R2, !P0 ;  /* 0x0000000213137207 */ /* 0x000fe20004000000 */
[----:B------:R-:W-:-:S07]  /*44c0*/  IMAD.MOV.U32 R2, RZ, RZ, R11 ;  /* 0x000000ffff027224 */ /* 0x000fce00078e000b */
.L_x_96:
[----:B------:R-:W-:Y:S02]  /*44d0*/  LOP3.LUT P0, RZ, R0, 0xff, RZ, 0xc0, !PT ;  /* 0x000000ff00ff7812 */ /* 0x000fe4000780c0ff */
[----:B------:R-:W-:-:S11]  /*44e0*/  LOP3.LUT R73, R73, 0x1, RZ, 0x3c, !PT ;  /* 0x0000000149497812 */ /* 0x000fd600078e3cff */
[----:B------:R-:W-:Y:S05]  /*44f0*/  @P0 BRA `(.L_x_99) ;  /* 0xffffffd0004c0947 */ /* 0x000fea000383ffff */
[----:B------:R-:W-:Y:S05]  /*4500*/  EXIT ;  /* 0x000000000000794d */ /* 0x000fea0003800000 */
.L_x_14:
[----:B------:R-:W-:-:S08]  /*4510*/  ISETP.NE.AND P0, PT, R0, RZ, PT ;  /* 0x000000ff0000720c */ /* 0x000fd00003f05270 */
[----:B0-----:R-:W0:-:S00]  /*4520*/  USETMAXREG.DEALLOC.CTAPOOL 0x28 ;  /* 0x00000028000079c8 */ /* 0x001e0000080e0500 */
[----:B------:R-:W-:Y:S05]  /*4530*/  @P0 EXIT ;  /* 0x000000000000094d */ /* 0x000fea0003800000 */
[----:B0-----:R-:W-:Y:S01]  /*4540*/  LOP3.LUT P0, RZ, R8, 0xff, RZ, 0xc0, !PT ;  /* 0x000000ff08ff7812 */ /* 0x001fe2000780c0ff */
[----:B------:R-:W-:Y:S02]  /*4550*/  IMAD.MOV.U32 R0, RZ, RZ, 0x1 ;  /* 0x00000001ff007424 */ /* 0x000fe400078e00ff */
[----:B------:R-:W-:-:S10]  /*4560*/  IMAD.MOV.U32 R7, RZ, RZ, RZ ;  /* 0x000000ffff077224 */ /* 0x000fd400078e00ff */
[----:B------:R-:W-:Y:S05]  /*4570*/  @!P0 BRA `(.L_x_100) ;  /* 0x0000000c00188947 */ /* 0x000fea0003800000 */
[----:B------:R-:W-:Y:S01]  /*4580*/  LOP3.LUT P0, RZ, R4, 0x1f, RZ, 0xc0, !PT ;  /* 0x0000001f04ff7812 */ /* 0x000fe2000780c0ff */
[----:B------:R-:W-:Y:S01]  /*4590*/  ULDC UR5, c[0x0][0x658] ;  /* 0x0001960000057ab9 */ /* 0x000fe20000000800 */
[----:B------:R-:W-:Y:S01]  /*45a0*/  UMOV UR6, 0xffffffff ;  /* 0xffffffff00067882 */ /* 0x000fe20000000000 */
[----:B------:R-:W-:Y:S01]  /*45b0*/  BSSY B0, `(.L_x_100) ;  /* 0x00000c2000007945 */ /* 0x000fe20003800000 */
[----:B------:R-:W-:Y:S01]  /*45c0*/  USHF.L.U32 UR6, UR6, UR5, URZ ;  /* 0x0000000506067299 */ /* 0x000fe2000800063f */
[C---:B------:R-:W-:Y:S01]  /*45d0*/  ISETP.NE.AND P2, PT, R3.reuse, RZ, PT ;  /* 0x000000ff0300720c */ /* 0x040fe20003f45270 */
[----:B------:R-:W-:Y:S01]  /*45e0*/  IMAD.MOV.U32 R8, RZ, RZ, 0x1 ;  /* 0x00000001ff087424 */ /* 0x000fe200078e00ff */
[----:B------:R-:W-:Y:S01]  /*45f0*/  ISETP.NE.OR P0, PT, R3, RZ, !P0 ;  /* 0x000000ff0300720c */ /* 0x000fe20004705670 */
[----:B------:R-:W-:Y:S01]  /*4600*/  IMAD.MOV.U32 R0, RZ, RZ, 0x1 ;  /* 0x00000001ff007424 */ /* 0x000fe200078e00ff */
[----:B------:R-:W-:Y:S01]  /*4610*/  LOP3.LUT R6, R16, 0x2, RZ, 0xfc, !PT ;  /* 0x0000000210067812 */ /* 0x000fe200078efcff */
[----:B------:R-:W-:Y:S01]  /*4620*/  IMAD.MOV.U32 R7, RZ, RZ, RZ ;  /* 0x000000ffff077224 */ /* 0x000fe200078e00ff */
[----:B------:R-:W-:Y:S01]  /*4630*/  ULDC UR4, c[0x0][0x600] ;  /* 0x0001800000047ab9 */ /* 0x000fe20000000800 */
[----:B------:R-:W-:Y:S01]  /*4640*/  UMOV UR7, 0x1 ;  /* 0x0000000100077882 */ /* 0x000fe20000000000 */
[----:B------:R-:W-:-:S02]  /*4650*/  UIADD3 UR19, UR40, 0x1, URZ ;  /* 0x0000000128137890 */ /* 0x000fc4000fffe03f */
[----:B------:R-:W-:Y:S02]  /*4660*/  UIADD3 UR15, UR4, -0x1, URZ ;  /* 0xffffffff040f7890 */ /* 0x000fe4000fffe03f */
[----:B------:R-:W-:Y:S02]  /*4670*/  USHF.L.U32 UR17, UR7, UR5, URZ ;  /* 0x0000000507117299 */ /* 0x000fe4000800063f */
[----:B------:R-:W-:Y:S01]  /*4680*/  ULOP3.LUT UR16, URZ, UR6, URZ, 0x33, !UPT ;  /* 0x000000063f107292 */ /* 0x000fe2000f8e333f */
[----:B------:R-:W-:-:S11]  /*4690*/  ULDC.64 UR20, c[0x0][0x198] ;  /* 0x0000660000147ab9 */ /* 0x000fd60000000a00 */
.L_x_112:
[----:B------:R-:W-:-:S03]  /*46a0*/  UMOV UR4, 0xffffffff ;  /* 0xffffffff00047882 */ /* 0x000fc60000000000 */
[----:B------:R-:W-:Y:S05]  /*46b0*/  BRA.DIV UR4, `(.L_x_101) ;  /* 0x0000001604447947 */ /* 0x000fea000b800000 */
[----:B------:R-:W-:-:S13]  /*46c0*/  ELECT P6, URZ, PT ;  /* 0x00000000003f782f */ /* 0x000fda00038c0000 */
.L_x_135:
[----:B------:R-:W0:Y:S01]  /*46d0*/  LDC R3, c[0x0][0x28c] ;  /* 0x0000a300ff037b82 */ /* 0x000e220000000800 */
[----:B------:R-:W-:Y:S01]  /*46e0*/  BSSY B1, `(.L_x_102) ;  /* 0x0000035000017945 */ /* 0x000fe20003800000 */
[----:B0-----:R-:W-:-:S13]  /*46f0*/  ISETP.LT.OR P6, PT, R3, 0x1, !P6 ;  /* 0x000000010300780c */ /* 0x001fda00077c1670 */
[----:B------:R-:W-:Y:S05]  /*4700*/  @P6 BRA `(.L_x_103) ;  /* 0x0000000000c86947 */ /* 0x000fea0003800000 */
[----:B------:R-:W-:Y:S02]  /*4710*/  IMAD.SHL.U32 R22, R22, 0x40, RZ ;  /* 0x0000004016167824 */ /* 0x000fe400078e00ff */
[----:B------:R-:W-:Y:S02]  /*4720*/  IMAD.SHL.U32 R19, R19, 0x40, RZ ;  /* 0x0000004013137824 */ /* 0x000fe400078e00ff */
[----:B------:R-:W-:Y:S02]  /*4730*/  IMAD.MOV.U32 R12, RZ, RZ, RZ ;  /* 0x000000ffff0c7224 */ /* 0x000fe400078e00ff */
[----:B------:R-:W-:Y:S02]  /*4740*/  IMAD.U32 R13, RZ, RZ, UR19 ;  /* 0x00000013ff0d7e24 */ /* 0x000fe4000f8e00ff */
[----:B------:R-:W-:Y:S02]  /*4750*/  IMAD.MOV.U32 R3, RZ, RZ, R0 ;  /* 0x000000ffff037224 */ /* 0x000fe400078e0000 */
[----:B------:R-:W-:-:S07]  /*4760*/  IMAD.MOV.U32 R4, RZ, RZ, R7 ;  /* 0x000000ffff047224 */ /* 0x000fce00078e0007 */
.L_x_107:
[----:B------:R-:W0:Y:S01]  /*4770*/  S2R R10, SR_CgaCtaId ;  /* 0x00000000000a7919 */ /* 0x000e220000008800 */
[----:B------:R-:W-:Y:S01]  /*4780*/  MOV R5, 0x400 ;  /* 0x0000040000057802 */ /* 0x000fe20000000f00 */
[----:B------:R-:W1:Y:S03]  /*4790*/  @!P2 LDC R9, c[0x0][0x500] ;  /* 0x00014000ff09ab82 */ /* 0x000e660000000800 */
[----:B0-----:R-:W-:Y:S02]  /*47a0*/  LEA R11, R10, R5, 0x18 ;  /* 0x000000050a0b7211 */ /* 0x001fe400078ec0ff */
[----:B------:R-:W-:-:S03]  /*47b0*/  SHF.L.U32 R5, R3, 0x1f, RZ ;  /* 0x0000001f03057819 */ /* 0x000fc600000006ff */
[----:B------:R-:W-:-:S04]  /*47c0*/  IMAD R10, R4, 0x8, R11 ;  /* 0x00000008040a7824 */ /* 0x000fc800078e020b */
[----:B------:R-:W0:Y:S02]  /*47d0*/  SYNCS.PHASECHK.TRANS64.TRYWAIT P1, [R10+URZ+0x70], R5 ;  /* 0x000070050a0075a7 */ /* 0x000e24000802017f */
[----:B01----:R-:W-:Y:S05]  /*47e0*/  @!P1 BRA `(.L_x_104) ;  /* 0x0000001400189947 */ /* 0x003fea0003800000 */
.L_x_136:
[----:B0-----:R-:W-:Y:S01]  /*47f0*/  PRMT R5, R6, 0x9910, RZ ;  /* 0x0000991006057816 */ /* 0x001fe200000000ff */
[----:B------:R0:W-:Y:S03]  /*4800*/  @!P2 SYNCS.ARRIVE.TRANS64 RZ, [R10+URZ], R9 ;  /* 0x000000090affa9a7 */ /* 0x0001e6000800003f */
[----:B------:R-:W-:-:S13]  /*4810*/  ISETP.NE.AND P1, PT, R5, 0x2, PT ;  /* 0x000000020500780c */ /* 0x000fda0003f25270 */
[----:B0-----:R-:W-:Y:S05]  /*4820*/  @P1 BRA `(.L_x_105) ;  /* 0x0000000000041947 */ /* 0x001fea0003800000 */
[----:B------:R-:W-:Y:S01]  /*4830*/  BPT.TRAP 0x1 ;  /* 0x000000040000795c */ /* 0x000fe20000300000 */
.L_x_105:
[----:B------:R-:W-:Y:S05]  /*4840*/  @P0 BRA `(.L_x_106) ;  /* 0x0000000000040947 */ /* 0x000fea0003800000 */
[----:B------:R-:W-:Y:S01]  /*4850*/  BPT.TRAP 0x1 ;  /* 0x000000040000795c */ /* 0x000fe20000300000 */
.L_x_106:
[----:B------:R-:W-:Y:S01]  /*4860*/  IMAD R11, R4, 0x2000, R11 ;  /* 0x00002000040b7824 */ /* 0x000fe200078e020b */
[----:B------:R-:W-:Y:S01]  /*4870*/  R2UR UR9, R10 ;  /* 0x000000000a0972ca */ /* 0x000fe200000e0000 */
[----:B------:R-:W-:Y:S01]  /*4880*/  VIADD R13, R13, 0xffffffff ;  /* 0xffffffff0d0d7836 */ /* 0x000fe20000000000 */
[----:B------:R-:W-:Y:S01]  /*4890*/  UIADD3 UR4, UP0, UR20, 0xf0, URZ ;  /* 0x000000f014047890 */ /* 0x000fe2000ff1e03f */
[----:B------:R-:W-:Y:S01]  /*48a0*/  R2UR UR11, R19 ;  /* 0x00000000130b72ca */ /* 0x000fe200000e0000 */
[----:B------:R-:W-:Y:S01]  /*48b0*/  UIADD3 UR22, UP1, UR20, 0x1f0, URZ ;  /* 0x000001f014167890 */ /* 0x000fe2000ff3e03f */
[----:B------:R-:W-:Y:S01]  /*48c0*/  R2UR UR8, R11 ;  /* 0x000000000b0872ca */ /* 0x000fe200000e0000 */
[----:B------:R-:W-:Y:S01]  /*48d0*/  UIADD3.X UR5, URZ, UR21, URZ, UP0, !UPT ;  /* 0x000000153f057290 */ /* 0x000fe200087fe43f */
[----:B------:R-:W-:Y:S01]  /*48e0*/  R2UR UR10, R12 ;  /* 0x000000000c0a72ca */ /* 0x000fe200000e0000 */
[----:B------:R-:W-:Y:S01]  /*48f0*/  VIADD R4, R4, 0x1 ;  /* 0x0000000104047836 */ /* 0x000fe20000000000 */
[----:B------:R-:W-:Y:S01]  /*4900*/  R2UR UR12, R2 ;  /* 0x00000000020c72ca */ /* 0x000fe200000e0000 */
[----:B------:R-:W-:Y:S01]  /*4910*/  UIADD3.X UR23, URZ, UR21, URZ, UP1, !UPT ;  /* 0x000000153f177290 */ /* 0x000fe20008ffe43f */
[----:B------:R-:W-:Y:S01]  /*4920*/  R2UR UR18, R22 ;  /* 0x00000000161272ca */ /* 0x000fe200000e0000 */
[----:B------:R-:W-:Y:S01]  /*4930*/  UMOV UR6, 0x0 ;  /* 0x0000000000067882 */ /* 0x000fe20000000000 */
[----:B------:R-:W-:Y:S01]  /*4940*/  ISETP.GT.AND P3, PT, R13, 0x1, PT ;  /* 0x000000010d00780c */ /* 0x000fe20003f64270 */
[----:B------:R-:W-:Y:S01]  /*4950*/  UMOV UR7, 0x10000000 ;  /* 0x1000000000077882 */ /* 0x000fe20000000000 */
[----:B------:R-:W-:Y:S01]  /*4960*/  ISETP.NE.AND P1, PT, R4, 0xe, PT ;  /* 0x0000000e0400780c */ /* 0x000fe20003f25270 */
[----:B------:R-:W-:-:S02]  /*4970*/  VIADD R12, R12, 0x20 ;  /* 0x000000200c0c7836 */ /* 0x000fc40000000000 */
[----:B------:R-:W-:Y:S01]  /*4980*/  UIADD3 UR13, UR8, 0x200, URZ ;  /* 0x00000200080d7890 */ /* 0x000fe2000fffe03f */
[----:B------:R-:W-:Y:S01]  /*4990*/  SEL R10, RZ, 0x1, P1 ;  /* 0x00000001ff0a7807 */ /* 0x000fe20000800000 */
[----:B------:R-:W-:Y:S01]  /*49a0*/  UIADD3 UR14, UR8, 0x1c200, URZ ;  /* 0x0001c200080e7890 */ /* 0x000fe2000fffe03f */
[----:B------:R-:W-:Y:S02]  /*49b0*/  SEL R4, R4, RZ, P1 ;  /* 0x000000ff04047207 */ /* 0x000fe40000800000 */
[----:B------:R-:W-:Y:S02]  /*49c0*/  LOP3.LUT R3, R3, R10, RZ, 0x3c, !PT ;  /* 0x0000000a03037212 */ /* 0x000fe400078e3cff */
[----:B------:R-:W-:Y:S02]  /*49d0*/  UMOV UR8, UR13 ;  /* 0x0000000d00087c82 */ /* 0x000fe40008000000 */
[----:B------:R0:W-:Y:S02]  /*49e0*/  UTMALDG.3D [UR8], [UR4], desc[UR6] ;  /* 0x00000608040075b4 */ /* 0x0001e40008011000 */
[----:B0-----:R-:W-:Y:S01]  /*49f0*/  UMOV UR8, UR14 ;  /* 0x0000000e00087c82 */ /* 0x001fe20008000000 */
[----:B------:R-:W-:-:S02]  /*4a00*/  UMOV UR11, UR18 ;  /* 0x00000012000b7c82 */ /* 0x000fc40008000000 */
[----:B------:R0:W-:Y:S02]  /*4a10*/  UTMALDG.3D [UR8], [UR22], desc[UR6] ;  /* 0x00000608160075b4 */ /* 0x0001e40008011000 */
[----:B0-----:R-:W-:Y:S05]  /*4a20*/  @P3 BRA `(.L_x_107) ;  /* 0xfffffffc00503947 */ /* 0x001fea000383ffff */
.L_x_103:
[----:B------:R-:W-:Y:S05]  /*4a30*/  BSYNC B1 ;  /* 0x0000000000017941 */ /* 0x000fea0003800000 */
.L_x_102:
[----:B------:R-:W2:Y:S01]  /*4a40*/  LDL.64 R10, [R1] ;  /* 0x00000000010a7983 */ /* 0x000ea20000100a00 */
[----:B------:R-:W-:Y:S01]  /*4a50*/  LOP3.LUT P4, RZ, R8, 0xff, RZ, 0xc0, !PT ;  /* 0x000000ff08ff7812 */ /* 0x000fe2000788c0ff */
[----:B------:R-:W-:Y:S01]  /*4a60*/  VIADD R4, R7, UR40 ;  /* 0x0000002807047c36 */ /* 0x000fe20008000000 */
[----:B------:R-:W-:Y:S01]  /*4a70*/  ULDC.64 UR4, c[0x0][0x650] ;  /* 0x0001940000047ab9 */ /* 0x000fe20000000a00 */
[----:B------:R-:W-:Y:S01]  /*4a80*/  IMAD.U32 R5, RZ, RZ, UR40 ;  /* 0x00000028ff057e24 */ /* 0x000fe2000f8e00ff */
[----:B------:R-:W-:Y:S01]  /*4a90*/  UISETP.GE.U32.AND UP0, UPT, UR40, 0xe, UPT ;  /* 0x0000000e2800788c */ /* 0x000fe2000bf06070 */
[----:B------:R-:W-:Y:S01]  /*4aa0*/  BSSY B1, `(.L_x_108) ;  /* 0x0000070000017945 */ /* 0x000fe20003800000 */
[----:B------:R-:W-:Y:S01]  /*4ab0*/  SHF.R.U32.HI R2, RZ, 0x1, R4 ;  /* 0x00000001ff027819 */ /* 0x000fe20000011604 */
[----:B------:R-:W-:Y:S01]  /*4ac0*/  IMAD.MOV.U32 R19, RZ, RZ, -0x1 ;  /* 0xffffffffff137424 */ /* 0x000fe200078e00ff */
[----:B------:R-:W-:Y:S01]  /*4ad0*/  ISETP.GT.U32.AND P1, PT, R4, 0xd, PT ;  /* 0x0000000d0400780c */ /* 0x000fe20003f24070 */
[----:B------:R-:W-:Y:S01]  /*4ae0*/  IMAD.MOV.U32 R22, RZ, RZ, -0x1 ;  /* 0xffffffffff167424 */ /* 0x000fe200078e00ff */
[----:B------:R-:W-:-:S02]  /*4af0*/  PLOP3.LUT P3, PT, PT, PT, UP0, 0x80, 0x0 ;  /* 0x000000000000781c */ /* 0x000fc40003f6f008 */
[----:B------:R-:W-:Y:S01]  /*4b00*/  ISETP.LT.U32.AND P1, PT, R5, 0xe, P1 ;  /* 0x0000000e0500780c */ /* 0x000fe20000f21070 */
[----:B------:R-:W0:Y:S01]  /*4b10*/  @P4 S2R R8, SR_CgaCtaId ;  /* 0x0000000000084919 */ /* 0x000e220000008800 */
[----:B------:R-:W-:-:S04]  /*4b20*/  @P4 MOV R3, 0x400 ;  /* 0x0000040000034802 */ /* 0x000fc80000000f00 */
[----:B0-----:R-:W-:Y:S01]  /*4b30*/  @P4 LEA R8, R8, R3, 0x18 ;  /* 0x0000000308084211 */ /* 0x001fe200078ec0ff */
[----:B------:R-:W-:-:S03]  /*4b40*/  IMAD.WIDE.U32 R2, R2, -0x6db6db6d, RZ ;  /* 0x9249249302027825 */ /* 0x000fc600078e00ff */
[----:B------:R0:W-:Y:S01]  /*4b50*/  @P4 SYNCS.ARRIVE.TRANS64.A1T0 RZ, [R8+URZ+0x118], RZ ;  /* 0x000118ff08ff49a7 */ /* 0x0001e2000810003f */
[----:B------:R-:W-:Y:S01]  /*4b60*/  IMAD.MOV.U32 R2, RZ, RZ, -0x1 ;  /* 0xffffffffff027424 */ /* 0x000fe200078e00ff */
[----:B------:R-:W-:Y:S02]  /*4b70*/  SHF.R.U32.HI R5, RZ, 0x2, R3 ;  /* 0x00000002ff057819 */ /* 0x000fe40000011603 */
[----:B------:R-:W-:-:S03]  /*4b80*/  SEL R3, RZ, 0x1, !P1 ;  /* 0x00000001ff037807 */ /* 0x000fc60004800000 */
[----:B------:R-:W-:Y:S01]  /*4b90*/  IMAD R7, R5, -0xe, R4 ;  /* 0xfffffff205077824 */ /* 0x000fe200078e0204 */
[----:B------:R-:W-:Y:S02]  /*4ba0*/  LOP3.LUT R0, R0, R3, RZ, 0x3c, !PT ;  /* 0x0000000300007212 */ /* 0x000fe400078e3cff */
[----:B------:R-:W-:Y:S02]  /*4bb0*/  PRMT R3, RZ, 0x7610, R3 ;  /* 0x00007610ff037816 */ /* 0x000fe40000000003 */
[----:B------:R-:W-:Y:S02]  /*4bc0*/  @P3 LOP3.LUT R0, R0, 0x1, R5, 0x78, !PT ;  /* 0x0000000100003812 */ /* 0x000fe400078e7805 */
[----:B0-----:R-:W-:Y:S02]  /*4bd0*/  PRMT R8, RZ, 0x7610, R8 ;  /* 0x00007610ff087816 */ /* 0x001fe40000000008 */
[----:B--2---:R-:W-:-:S04]  /*4be0*/  IADD3 R18, P4, R18, R10, RZ ;  /* 0x0000000a12127210 */ /* 0x004fc80007f9e0ff */
[----:B------:R-:W-:Y:S01]  /*4bf0*/  ISETP.GE.U32.AND P1, PT, R18, UR4, PT ;  /* 0x0000000412007c0c */ /* 0x000fe2000bf26070 */
[----:B------:R-:W-:-:S05]  /*4c00*/  IMAD.X R17, R17, 0x1, R23, P4 ;  /* 0x0000000111117824 */ /* 0x000fca00020e0617 */
[----:B------:R-:W-:-:S13]  /*4c10*/  ISETP.GE.U32.AND.EX P1, PT, R17, UR5, PT, P1 ;  /* 0x0000000511007c0c */ /* 0x000fda000bf26110 */
[----:B------:R-:W-:Y:S05]  /*4c20*/  @P1 BRA `(.L_x_109) ;  /* 0x00000004005c1947 */ /* 0x000fea0003800000 */
[----:B------:R-:W0:Y:S01]  /*4c30*/  S2R R11, SR_CTAID.X ;  /* 0x00000000000b7919 */ /* 0x000e220000002500 */
[----:B------:R-:W-:Y:S01]  /*4c40*/  ULDC.64 UR4, c[0x0][0x628] ;  /* 0x00018a0000047ab9 */ /* 0x000fe20000000a00 */
[----:B------:R-:W1:Y:S01]  /*4c50*/  LDC R12, c[0x0][0x144] ;  /* 0x00005100ff0c7b82 */ /* 0x000e620000000800 */
[----:B------:R-:W-:Y:S01]  /*4c60*/  ISETP.NE.U32.AND P1, PT, RZ, UR4, PT ;  /* 0x00000004ff007c0c */ /* 0x000fe2000bf25070 */
[----:B------:R-:W2:Y:S01]  /*4c70*/  S2R R9, SR_CTAID.Y ;  /* 0x0000000000097919 */ /* 0x000ea20000002600 */
[----:B------:R-:W-:Y:S01]  /*4c80*/  ULDC UR6, c[0x0][0x150] ;  /* 0x0000540000067ab9 */ /* 0x000fe20000000800 */
[----:B------:R-:W-:Y:S01]  /*4c90*/  ULDC UR7, c[0x0][0x630] ;  /* 0x00018c0000077ab9 */ /* 0x000fe20000000800 */
[----:B------:R-:W-:Y:S01]  /*4ca0*/  ISETP.NE.AND.EX P1, PT, RZ, UR5, PT, P1 ;  /* 0x00000005ff007c0c */ /* 0x000fe2000bf25310 */
[----:B------:R-:W-:Y:S01]  /*4cb0*/  IMAD.MOV.U32 R2, RZ, RZ, R18 ;  /* 0x000000ffff027224 */ /* 0x000fe200078e0012 */
[----:B0-----:R-:W-:-:S05]  /*4cc0*/  I2FP.F32.U32 R3, R11 ;  /* 0x0000000b00037245 */ /* 0x001fca0000201000 */
[----:B------:R-:W-:Y:S01]  /*4cd0*/  FMUL R14, R3, UR6 ;  /* 0x00000006030e7c20 */ /* 0x000fe20008400000 */
[----:B------:R-:W-:-:S05]  /*4ce0*/  IMAD.MOV.U32 R3, RZ, RZ, R17 ;  /* 0x000000ffff037224 */ /* 0x000fca00078e0011 */
[----:B--2---:R-:W-:Y:S05]  /*4cf0*/  @!P1 BRA `(.L_x_110) ;  /* 0x0000000000289947 */ /* 0x004fea0003800000 */
[----:B------:R-:W-:Y:S02]  /*4d00*/  ULDC UR6, c[0x0][0x634] ;  /* 0x00018d0000067ab9 */ /* 0x000fe40000000800 */
[----:B------:R-:W-:-:S05]  /*4d10*/  IADD3 R3, P1, R18, UR6, RZ ;  /* 0x0000000612037c10 */ /* 0x000fca000ff3e0ff */
[----:B------:R-:W-:-:S04]  /*4d20*/  IMAD.X R13, RZ, RZ, R17, P1 ;  /* 0x000000ffff0d7224 */ /* 0x000fc800008e0611 */
[----:B------:R-:W-:-:S04]  /*4d30*/  IMAD.WIDE.U32 R4, R13, UR4, RZ ;  /* 0x000000040d047c25 */ /* 0x000fc8000f8e00ff */
[----:B------:R-:W-:-:S04]  /*4d40*/  IMAD.WIDE.U32 R4, P1, R3, UR5, R4 ;  /* 0x0000000503047c25 */ /* 0x000fc8000f820004 */
[----:B------:R-:W-:-:S04]  /*4d50*/  IMAD.WIDE.U32 R2, R3, UR4, RZ ;  /* 0x0000000403027c25 */ /* 0x000fc8000f8e00ff */
[----:B------:R-:W-:Y:S01]  /*4d60*/  IMAD.MOV.U32 R2, RZ, RZ, R5 ;  /* 0x000000ffff027224 */ /* 0x000fe200078e0005 */
[----:B------:R-:W-:Y:S01]  /*4d70*/  IADD3 RZ, P3, R3, R4, RZ ;  /* 0x0000000403ff7210 */ /* 0x000fe20007f7e0ff */
[----:B------:R-:W-:-:S04]  /*4d80*/  IMAD.X R3, RZ, RZ, RZ, P1 ;  /* 0x000000ffff037224 */ /* 0x000fc800008e06ff */
[----:B------:R-:W-:-:S08]  /*4d90*/  IMAD.WIDE.U32.X R2, R13, UR5, R2, P3 ;  /* 0x000000050d027c25 */ /* 0x000fd000098e0402 */
.L_x_110:
[--C-:B------:R-:W-:Y:S01]  /*4da0*/  SHF.R.U64 R10, R2, UR7, R3.reuse ;  /* 0x00000007020a7c19 */ /* 0x100fe20008001203 */
[----:B------:R-:W0:Y:S01]  /*4db0*/  F2I.U32.TRUNC.NTZ R14, R14 ;  /* 0x0000000e000e7305 */ /* 0x000e22000020f000 */
[----:B------:R-:W-:Y:S01]  /*4dc0*/  SHF.R.U32.HI R2, RZ, UR7, R3 ;  /* 0x00000007ff027c19 */ /* 0x000fe20008011603 */
[----:B------:R-:W-:Y:S01]  /*4dd0*/  ULDC.64 UR4, c[0x0][0x620] ;  /* 0x0001880000047ab9 */ /* 0x000fe20000000a00 */
[----:B------:R-:W-:Y:S01]  /*4de0*/  IADD3 R5, P1, RZ, -R10, RZ ;  /* 0x8000000aff057210 */ /* 0x000fe20007f3e0ff */
[----:B------:R-:W-:Y:S01]  /*4df0*/  IMAD.MOV.U32 R3, RZ, RZ, R17 ;  /* 0x000000ffff037224 */ /* 0x000fe200078e0011 */
[----:B------:R-:W-:-:S03]  /*4e00*/  ULDC.64 UR6, c[0x0][0x640] ;  /* 0x0001900000067ab9 */ /* 0x000fc60000000a00 */
[----:B------:R-:W-:Y:S01]  /*4e10*/  IMAD.X R2, RZ, RZ, ~R2, P1 ;  /* 0x000000ffff027224 */ /* 0x000fe200008e0e02 */
[----:B------:R-:W-:-:S03]  /*4e20*/  ISETP.NE.U32.AND P1, PT, RZ, UR6, PT ;  /* 0x00000006ff007c0c */ /* 0x000fc6000bf25070 */
[----:B------:R-:W-:Y:S01]  /*4e30*/  IMAD R4, R2, UR4, RZ ;  /* 0x0000000402047c24 */ /* 0x000fe2000f8e02ff */
[----:B------:R-:W-:Y:S01]  /*4e40*/  ISETP.NE.AND.EX P1, PT, RZ, UR7, PT, P1 ;  /* 0x00000007ff007c0c */ /* 0x000fe2000bf25310 */
[----:B------:R-:W-:-:S04]  /*4e50*/  IMAD.MOV.U32 R2, RZ, RZ, R18 ;  /* 0x000000ffff027224 */ /* 0x000fc800078e0012 */
[----:B------:R-:W-:Y:S01]  /*4e60*/  IMAD.WIDE.U32 R2, R5, UR4, R2 ;  /* 0x0000000405027c25 */ /* 0x000fe2000f8e0002 */
[----:B------:R-:W-:-:S03]  /*4e70*/  ULDC UR4, c[0x0][0x618] ;  /* 0x0001860000047ab9 */ /* 0x000fc60000000800 */
[----:B------:R-:W-:Y:S01]  /*4e80*/  IMAD R5, R5, UR5, R4 ;  /* 0x0000000505057c24 */ /* 0x000fe2000f8e0204 */
[----:B------:R-:W-:Y:S01]  /*4e90*/  ULDC UR5, c[0x0][0x154] ;  /* 0x0000550000057ab9 */ /* 0x000fe20000000800 */
[----:B0-----:R-:W-:Y:S02]  /*4ea0*/  IMAD.MOV R4, RZ, RZ, -R14 ;  /* 0x000000ffff047224 */ /* 0x001fe400078e0a0e */
[----:B------:R-:W0:Y:S01]  /*4eb0*/  LDC R14, c[0x0][0x148] ;  /* 0x00005200ff0e7b82 */ /* 0x000e220000000800 */
[----:B------:R-:W-:Y:S02]  /*4ec0*/  IMAD.IADD R3, R3, 0x1, R5 ;  /* 0x0000000103037824 */ /* 0x000fe400078e0205 */
[----:B-1----:R-:W-:Y:S01]  /*4ed0*/  IMAD R11, R12, R4, R11 ;  /* 0x000000040c0b7224 */ /* 0x002fe200078e020b */
[----:B------:R-:W-:Y:S02]  /*4ee0*/  I2FP.F32.U32 R4, R9 ;  /* 0x0000000900047245 */ /* 0x000fe40000201000 */
[----:B------:R-:W-:-:S02]  /*4ef0*/  SHF.R.U64 R12, R2, UR4, R3 ;  /* 0x00000004020c7c19 */ /* 0x000fc40008001203 */
[----:B------:R-:W-:Y:S01]  /*4f00*/  SHF.R.U32.HI R3, RZ, UR4, R3 ;  /* 0x00000004ff037c19 */ /* 0x000fe20008011603 */
[----:B------:R-:W-:Y:S01]  /*4f10*/  FMUL R4, R4, UR5 ;  /* 0x0000000504047c20 */ /* 0x000fe20008400000 */
[----:B------:R-:W-:Y:S02]  /*4f20*/  ULDC UR4, c[0x0][0x608] ;  /* 0x0001820000047ab9 */ /* 0x000fe40000000800 */
[--C-:B------:R-:W-:Y:S01]  /*4f30*/  SHF.R.U64 R15, R12, UR4, R3.reuse ;  /* 0x000000040c0f7c19 */ /* 0x100fe20008001203 */
[----:B------:R1:W2:Y:S01]  /*4f40*/  F2I.U32.TRUNC.NTZ R20, R4 ;  /* 0x0000000400147305 */ /* 0x0002a2000020f000 */
[----:B------:R-:W-:Y:S01]  /*4f50*/  SHF.R.U32.HI R2, RZ, UR4, R3 ;  /* 0x00000004ff027c19 */ /* 0x000fe20008011603 */
[----:B------:R-:W-:-:S03]  /*4f60*/  ULDC UR4, c[0x0][0x658] ;  /* 0x0001960000047ab9 */ /* 0x000fc60000000800 */
[--C-:B------:R-:W-:Y:S02]  /*4f70*/  SHF.R.U64 R13, R15, UR4, R2.reuse ;  /* 0x000000040f0d7c19 */ /* 0x100fe40008001202 */
[----:B------:R-:W-:-:S03]  /*4f80*/  SHF.R.U32.HI R19, RZ, UR4, R2 ;  /* 0x00000004ff137c19 */ /* 0x000fc60008011602 */
[----:B------:R-:W-:Y:S02]  /*4f90*/  IMAD.MOV.U32 R2, RZ, RZ, R13 ;  /* 0x000000ffff027224 */ /* 0x000fe400078e000d */
[----:B------:R-:W-:Y:S01]  /*4fa0*/  IMAD.MOV.U32 R3, RZ, RZ, R19 ;  /* 0x000000ffff037224 */ /* 0x000fe200078e0013 */
[----:B-1----:R-:W-:Y:S06]  /*4fb0*/  @!P1 BRA `(.L_x_111) ;  /* 0x0000000000289947 */ /* 0x002fec0003800000 */
        /* <DEDUP_REMOVED lines=10> */
.L_x_111:
[----:B------:R-:W1:Y:S01]  /*5060*/  LDC R4, c[0x0][0x65c] ;  /* 0x00019700ff047b82 */ /* 0x000e620000000800 */
[----:B------:R-:W-:Y:S01]  /*5070*/  ULDC UR4, c[0x0][0x648] ;  /* 0x0001920000047ab9 */ /* 0x000fe20000000800 */
[----:B------:R-:W-:Y:S01]  /*5080*/  LOP3.LUT R15, R15, UR16, RZ, 0xc0, !PT ;  /* 0x000000100f0f7c12 */ /* 0x000fe2000f8ec0ff */
[----:B--2---:R-:W-:Y:S01]  /*5090*/  IMAD.MOV R20, RZ, RZ, -R20 ;  /* 0x000000ffff147224 */ /* 0x004fe200078e0a14 */
[----:B------:R-:W-:Y:S01]  /*50a0*/  SHF.R.U64 R2, R2, UR4, R3 ;  /* 0x0000000402027c19 */ /* 0x000fe20008001203 */
[----:B------:R-:W-:Y:S01]  /*50b0*/  ULDC UR4, c[0x0][0x638] ;  /* 0x00018e0000047ab9 */ /* 0x000fe20000000800 */
[----:B------:R-:W-:Y:S01]  /*50c0*/  LOP3.LUT R12, R12, UR15, RZ, 0xc0, !PT ;  /* 0x0000000f0c0c7c12 */ /* 0x000fe2000f8ec0ff */
[----:B------:R-:W-:Y:S01]  /*50d0*/  ULDC UR5, c[0x0][0x610] ;  /* 0x0001840000057ab9 */ /* 0x000fe20000000800 */
[----:B------:R-:W-:Y:S01]  /*50e0*/  IMAD.MOV.U32 R3, RZ, RZ, 0x1 ;  /* 0x00000001ff037424 */ /* 0x000fe200078e00ff */
[----:B-1----:R-:W-:Y:S01]  /*50f0*/  ISETP.NE.AND P1, PT, R4, 0x1, PT ;  /* 0x000000010400780c */ /* 0x002fe20003f25270 */
[----:B------:R-:W-:-:S02]  /*5100*/  IMAD.MOV R4, RZ, RZ, -R2 ;  /* 0x000000ffff047224 */ /* 0x000fc400078e0a02 */
[----:B------:R-:W-:Y:S02]  /*5110*/  IMAD R2, R2, UR17, R15 ;  /* 0x0000001102027c24 */ /* 0x000fe4000f8e020f */
[----:B------:R-:W-:Y:S01]  /*5120*/  IMAD R13, R4, UR4, R13 ;  /* 0x00000004040d7c24 */ /* 0x000fe2000f8e020d */
[----:B------:R-:W-:-:S07]  /*5130*/  ULDC UR4, c[0x0][0x600] ;  /* 0x0001800000047ab9 */ /* 0x000fce0000000800 */
[----:B0-----:R-:W-:-:S04]  /*5140*/  @P1 IMAD R11, R14, R20, R9 ;  /* 0x000000140e0b1224 */ /* 0x001fc800078e0209 */
[----:B------:R-:W-:Y:S02]  /*5150*/  IMAD R11, R2, UR5, R11 ;  /* 0x00000005020b7c24 */ /* 0x000fe4000f8e020b */
[----:B------:R-:W-:-:S05]  /*5160*/  IMAD R2, R13, UR4, R12 ;  /* 0x000000040d027c24 */ /* 0x000fca000f8e020c */
[----:B------:R-:W-:Y:S02]  /*5170*/  SEL R22, R2, R11, !P1 ;  /* 0x0000000b02167207 */ /* 0x000fe40004800000 */
[----:B------:R-:W-:Y:S01]  /*5180*/  SEL R19, R11, R2, !P1 ;  /* 0x000000020b137207 */ /* 0x000fe20004800000 */
[----:B------:R-:W-:-:S07]  /*5190*/  IMAD.MOV.U32 R2, RZ, RZ, R10 ;  /* 0x000000ffff027224 */ /* 0x000fce00078e000a */
.L_x_109:
[----:B------:R-:W-:Y:S05]  /*51a0*/  BSYNC B1 ;  /* 0x0000000000017941 */ /* 0x000fea0003800000 */
.L_x_108:
[----:B------:R-:W-:-:S13]  /*51b0*/  LOP3.LUT P1, RZ, R3, 0xff, RZ, 0xc0, !PT ;  /* 0x000000ff03ff7812 */ /* 0x000fda000782c0ff */
[----:B------:R-:W-:Y:S05]  /*51c0*/  @P1 BRA `(.L_x_112) ;  /* 0xfffffff400341947 */ /* 0x000fea000383ffff */
[----:B------:R-:W-:Y:S05]  /*51d0*/  BSYNC B0 ;  /* 0x0000000000007941 */ /* 0x000fea0003800000 */
.L_x_100:
[----:B------:R-:W-:-:S03]  /*51e0*/  UMOV UR4, 0xffffffff ;  /* 0xffffffff00047882 */ /* 0x000fc60000000000 */
[----:B------:R-:W-:Y:S05]  /*51f0*/  BRA.DIV UR4, `(.L_x_113) ;  /* 0x0000000a04a87947 */ /* 0x000fea000b800000 */
[----:B------:R-:W-:-:S13]  /*5200*/  ELECT P6, URZ, PT ;  /* 0x00000000003f782f */ /* 0x000fda00038c0000 */
.L_x_139:
[----:B------:R-:W-:Y:S04]  /*5210*/  BSSY B0, `(.L_x_114) ;  /* 0x0000085000007945 */ /* 0x000fe80003800000 */
[----:B------:R-:W-:Y:S05]  /*5220*/  @!P6 BRA `(.L_x_115) ;  /* 0x00000008000ce947 */ /* 0x000fea0003800000 */
[----:B------:R-:W-:-:S04]  /*5230*/  LOP3.LUT R16, R16, 0x2, RZ, 0xfc, !PT ;  /* 0x0000000210107812 */ /* 0x000fc800078efcff */
[----:B------:R-:W-:-:S13]  /*5240*/  ISETP.NE.AND P0, PT, R16, 0x3, PT ;  /* 0x000000031000780c */ /* 0x000fda0003f05270 */
[----:B------:R-:W-:Y:S05]  /*5250*/  @!P0 BRA `(.L_x_116) ;  /* 0x0000000000048947 */ /* 0x000fea0003800000 */
[----:B------:R-:W-:Y:S01]  /*5260*/  BPT.TRAP 0x1 ;  /* 0x000000040000795c */ /* 0x000fe20000300000 */
.L_x_116:
[----:B------:R-:W0:Y:S01]  /*5270*/  S2R R3, SR_CgaCtaId ;  /* 0x0000000000037919 */ /* 0x000e220000008800 */
[----:B------:R-:W-:Y:S02]  /*5280*/  MOV R2, 0x400 ;  /* 0x0000040000027802 */ /* 0x000fe40000000f00 */
[----:B------:R-:W-:Y:S02]  /*5290*/  SHF.L.U32 R4, R0, 0x1f, RZ ;  /* 0x0000001f00047819 */ /* 0x000fe400000006ff */
[----:B0-----:R-:W-:-:S05]  /*52a0*/  LEA R2, R3, R2, 0x18 ;  /* 0x0000000203027211 */ /* 0x001fca00078ec0ff */
[----:B------:R-:W-:-:S04]  /*52b0*/  VIADD R2, R2, 0x70 ;  /* 0x0000007002027836 */ /* 0x000fc80000000000 */
[C---:B------:R-:W-:Y:S02]  /*52c0*/  IMAD R9, R7.reuse, 0x8, R2 ;  /* 0x0000000807097824 */ /* 0x040fe400078e0202 */
[----:B------:R-:W-:Y:S02]  /*52d0*/  VIADD R7, R7, 0x1 ;  /* 0x0000000107077836 */ /* 0x000fe40000000000 */
[----:B------:R-:W0:Y:S03]  /*52e0*/  SYNCS.PHASECHK.TRANS64.TRYWAIT P0, [R9+URZ], R4 ;  /* 0x00000004090075a7 */ /* 0x000e26000800017f */
[----:B------:R-:W-:-:S04]  /*52f0*/  ISETP.NE.AND P1, PT, R7, 0xe, PT ;  /* 0x0000000e0700780c */ /* 0x000fc80003f25270 */
[----:B------:R-:W-:Y:S02]  /*5300*/  SEL R3, RZ, 0x1, P1 ;  /* 0x00000001ff037807 */ /* 0x000fe40000800000 */
[----:B------:R-:W-:Y:S02]  /*5310*/  SEL R7, R7, RZ, P1 ;  /* 0x000000ff07077207 */ /* 0x000fe40000800000 */
[----:B------:R-:W-:-:S03]  /*5320*/  LOP3.LUT R6, R0, R3, RZ, 0x3c, !PT ;  /* 0x0000000300067212 */ /* 0x000fc600078e3cff */
[----:B------:R-:W-:Y:S01]  /*5330*/  IMAD R8, R7, 0x8, R2 ;  /* 0x0000000807087824 */ /* 0x000fe200078e0202 */
[----:B------:R-:W-:Y:S01]  /*5340*/  SHF.L.U32 R5, R6, 0x1f, RZ ;  /* 0x0000001f06057819 */ /* 0x000fe200000006ff */
[----:B0-----:R-:W-:Y:S06]  /*5350*/  @!P0 BRA `(.L_x_117) ;  /* 0x0000000800708947 */ /* 0x001fec0003800000 */
.L_x_140:
[----:B------:R-:W1:Y:S01]  /*5360*/  SYNCS.PHASECHK.TRANS64.TRYWAIT P0, [R8+URZ], R5 ;  /* 0x00000005080075a7 */ /* 0x000e62000800017f */
[----:B------:R-:W-:-:S05]  /*5370*/  VIADD R0, R7, 0x1 ;  /* 0x0000000107007836 */ /* 0x000fca0000000000 */
[----:B------:R-:W-:-:S04]  /*5380*/  ISETP.NE.AND P1, PT, R0, 0xe, PT ;  /* 0x0000000e0000780c */ /* 0x000fc80003f25270 */
[----:B------:R-:W-:Y:S02]  /*5390*/  SEL R3, RZ, 0x1, P1 ;  /* 0x00000001ff037807 */ /* 0x000fe40000800000 */
[----:B------:R-:W-:Y:S02]  /*53a0*/  SEL R7, R0, RZ, P1 ;  /* 0x000000ff00077207 */ /* 0x000fe40000800000 */
[----:B------:R-:W-:-:S03]  /*53b0*/  LOP3.LUT R6, R6, R3, RZ, 0x3c, !PT ;  /* 0x0000000306067212 */ /* 0x000fc600078e3cff */
[----:B0-----:R-:W-:Y:S01]  /*53c0*/  IMAD R9, R7, 0x8, R2 ;  /* 0x0000000807097824 */ /* 0x001fe200078e0202 */
[----:B------:R-:W-:Y:S01]  /*53d0*/  SHF.L.U32 R4, R6, 0x1f, RZ ;  /* 0x0000001f06047819 */ /* 0x000fe200000006ff */
[----:B-1----:R-:W-:Y:S06]  /*53e0*/  @!P0 BRA `(.L_x_118) ;  /* 0x0000000800608947 */ /* 0x002fec0003800000 */
.L_x_141:
        /* <DEDUP_REMOVED lines=9> */
.L_x_142:
        /* <DEDUP_REMOVED lines=9> */
.L_x_143:
        /* <DEDUP_REMOVED lines=9> */
.L_x_144:
        /* <DEDUP_REMOVED lines=9> */
.L_x_145:
        /* <DEDUP_REMOVED lines=9> */
.L_x_146:
        /* <DEDUP_REMOVED lines=9> */
.L_x_147:
        /* <DEDUP_REMOVED lines=9> */
.L_x_148:
        /* <DEDUP_REMOVED lines=9> */
.L_x_149:
        /* <DEDUP_REMOVED lines=9> */
.L_x_150:
[----:B------:R-:W1:Y:S01]  /*5900*/  SYNCS.PHASECHK.TRANS64.TRYWAIT P0, [R8+URZ], R5 ;  /* 0x00000005080075a7 */ /* 0x000e62000800017f */
[----:B------:R-:W-:-:S05]  /*5910*/  VIADD R0, R7, 0x1 ;  /* 0x0000000107007836 */ /* 0x000fca0000000000 */
[----:B------:R-:W-:-:S04]  /*5920*/  ISETP.NE.AND P1, PT, R0, 0xe, PT ;  /* 0x0000000e0000780c */ /* 0x000fc80003f25270 */
[----:B------:R-:W-:Y:S02]  /*5930*/  SEL R3, RZ, 0x1, P1 ;  /* 0x00000001ff037807 */ /* 0x000fe40000800000 */
[----:B------:R-:W-:Y:S02]  /*5940*/  SEL R7, R0, RZ, P1 ;  /* 0x000000ff00077207 */ /* 0x000fe40000800000 */
[----:B0-----:R-:W-:-:S03]  /*5950*/  LOP3.LUT R9, R6, R3, RZ, 0x3c, !PT ;  /* 0x0000000306097212 */ /* 0x001fc600078e3cff */
[----:B------:R-:W-:Y:S01]  /*5960*/  IMAD R11, R7, 0x8, R2 ;  /* 0x00000008070b7824 */ /* 0x000fe200078e0202 */
[----:B------:R-:W-:Y:S01]  /*5970*/  SHF.L.U32 R6, R9, 0x1f, RZ ;  /* 0x0000001f09067819 */ /* 0x000fe200000006ff */
[----:B-1----:R-:W-:Y:S06]  /*5980*/  @!P0 BRA `(.L_x_128) ;  /* 0x0000000400c08947 */ /* 0x002fec0003800000 */
.L_x_151:
[----:B------:R-:W1:Y:S01]  /*5990*/  SYNCS.PHASECHK.TRANS64.TRYWAIT P0, [R11+URZ], R6 ;  /* 0x000000060b0075a7 */ /* 0x000e62000800017f */
[----:B------:R-:W-:-:S05]  /*59a0*/  VIADD R0, R7, 0x1 ;  /* 0x0000000107007836 */ /* 0x000fca0000000000 */
[----:B------:R-:W-:-:S04]  /*59b0*/  ISETP.NE.AND P1, PT, R0, 0xe, PT ;  /* 0x0000000e0000780c */ /* 0x000fc80003f25270 */
[----:B------:R-:W-:Y:S02]  /*59c0*/  SEL R4, RZ, 0x1, P1 ;  /* 0x00000001ff047807 */ /* 0x000fe40000800000 */
[----:B------:R-:W-:Y:S02]  /*59d0*/  SEL R3, R0, RZ, P1 ;  /* 0x000000ff00037207 */ /* 0x000fe40000800000 */
[----:B------:R-:W-:Y:S01]  /*59e0*/  LOP3.LUT R0, R9, R4, RZ, 0x3c, !PT ;  /* 0x0000000409007212 */ /* 0x000fe200078e3cff */
[----:B-1----:R-:W-:Y:S06]  /*59f0*/  @!P0 BRA `(.L_x_129) ;  /* 0x0000000400b88947 */ /* 0x002fec0003800000 */
.L_x_152:
[----:B------:R-:W-:Y:S01]  /*5a00*/  IMAD R3, R3, 0x8, R2 ;  /* 0x0000000803037824 */ /* 0x000fe200078e0202 */
[----:B------:R-:W-:-:S07]  /*5a10*/  SHF.L.U32 R0, R0, 0x1f, RZ ;  /* 0x0000001f00007819 */ /* 0x000fce00000006ff */
.L_x_130:
[----:B--2---:R2:W3:Y:S02]  /*5a20*/  SYNCS.PHASECHK.TRANS64.TRYWAIT P0, [R3+URZ], R0 ;  /* 0x00000000030075a7 */ /* 0x0044e4000800017f */
[----:B---3--:R-:W-:Y:S05]  /*5a30*/  @!P0 NANOSLEEP.SYNCS 0x989680 ;  /* 0x009896800000895d */ /* 0x008fea0003900000 */
[----:B------:R-:W3:Y:S02]  /*5a40*/  @!P0 SYNCS.PHASECHK.TRANS64 P0, [R3+URZ], R0 ;  /* 0x00000000030085a7 */ /* 0x000ee4000800007f */
[----:B---3--:R-:W-:Y:S05]  /*5a50*/  @!P0 BRA `(.L_x_130) ;  /* 0xfffffffc00f08947 */ /* 0x008fea000383ffff */
.L_x_115:
[----:B------:R-:W-:Y:S05]  /*5a60*/  BSYNC B0 ;  /* 0x0000000000007941 */ /* 0x000fea0003800000 */
.L_x_114:
[----:B------:R-:W-:Y:S05]  /*5a70*/  EXIT ;  /* 0x000000000000794d */ /* 0x000fea0003800000 */
.L_x_16:
[----:B-1----:R1:W2:Y:S02]  /*5a80*/  SYNCS.PHASECHK.TRANS64.TRYWAIT P0, [R63+URZ], R0 ;  /* 0x000000003f0075a7 */ /* 0x0022a4000800017f */
[----:B--2---:R-:W-:Y:S05]  /*5a90*/  @!P0 NANOSLEEP.SYNCS 0x989680 ;  /* 0x009896800000895d */ /* 0x004fea0003900000 */
[----:B------:R-:W2:Y:S02]  /*5aa0*/  @!P0 SYNCS.PHASECHK.TRANS64 P0, [R63+URZ], R0 ;  /* 0x000000003f0085a7 */ /* 0x000ea4000800007f */
[----:B--2---:R-:W-:Y:S05]  /*5ab0*/  @!P0 BRA `(.L_x_16) ;  /* 0xfffffffc00f08947 */ /* 0x004fea000383ffff */
[----:B------:R-:W-:Y:S05]  /*5ac0*/  BRA `(.L_x_131) ;  /* 0xffffffb800ec7947 */ /* 0x000fea000383ffff */
.L_x_21:
[----:B--2---:R2:W3:Y:S02]  /*5ad0*/  SYNCS.PHASECHK.TRANS64.TRYWAIT P1, [R3+URZ], R0 ;  /* 0x00000000030075a7 */ /* 0x0044e4000802017f */
[----:B---3--:R-:W-:Y:S05]  /*5ae0*/  @!P1 NANOSLEEP.SYNCS 0x989680 ;  /* 0x009896800000995d */ /* 0x008fea0003900000 */
[----:B------:R-:W3:Y:S02]  /*5af0*/  @!P1 SYNCS.PHASECHK.TRANS64 P1, [R3+URZ], R0 ;  /* 0x00000000030095a7 */ /* 0x000ee4000802007f */
[----:B---3--:R-:W-:Y:S05]  /*5b00*/  @!P1 BRA `(.L_x_21) ;  /* 0xfffffffc00f09947 */ /* 0x008fea000383ffff */
[----:B------:R-:W-:Y:S05]  /*5b10*/  BRA `(.L_x_20) ;  /* 0xffffffbc00507947 */ /* 0x000fea000383ffff */
.L_x_26:
[----:B--2---:R-:W-:-:S04]  /*5b20*/  IMAD.U32 R4, RZ, RZ, UR4 ;  /* 0x00000004ff047e24 */ /* 0x004fc8000f8e00ff */
[----:B------:R2:W3:Y:S03]  /*5b30*/  SYNCS.PHASECHK.TRANS64.TRYWAIT P1, [R4+URZ], R3 ;  /* 0x00000003040075a7 */ /* 0x0004e6000802017f */
[----:B---3--:R-:W-:Y:S05]  /*5b40*/  @!P1 NANOSLEEP.SYNCS 0x989680 ;  /* 0x009896800000995d */ /* 0x008fea0003900000 */
[----:B------:R-:W3:Y:S02]  /*5b50*/  @!P1 SYNCS.PHASECHK.TRANS64 P1, [R4+URZ], R3 ;  /* 0x00000003040095a7 */ /* 0x000ee4000802007f */
[----:B---3--:R-:W-:Y:S05]  /*5b60*/  @!P1 BRA `(.L_x_26) ;  /* 0xfffffffc00ec9947 */ /* 0x008fea000383ffff */
[----:B------:R-:W-:Y:S05]  /*5b70*/  BRA `(.L_x_25) ;  /* 0xffffffc000087947 */ /* 0x000fea000383ffff */
.L_x_32:
[----:B---3--:R3:W4:Y:S02]  /*5b80*/  SYNCS.PHASECHK.TRANS64.TRYWAIT P0, [R63+URZ+0x10], R0 ;  /* 0x000010003f0075a7 */ /* 0x008724000800017f */
[----:B----4-:R-:W-:Y:S05]  /*5b90*/  @!P0 NANOSLEEP.SYNCS 0x989680 ;  /* 0x009896800000895d */ /* 0x010fea0003900000 */
[----:B------:R-:W4:Y:S02]  /*5ba0*/  @!P0 SYNCS.PHASECHK.TRANS64 P0, [R63+URZ+0x10], R0 ;  /* 0x000010003f0085a7 */ /* 0x000f24000800007f */
[----:B----4-:R-:W-:Y:S05]  /*5bb0*/  @!P0 BRA `(.L_x_32) ;  /* 0xfffffffc00f08947 */ /* 0x010fea000383ffff */
[----:B------:R-:W-:Y:S05]  /*5bc0*/  BRA `(.L_x_132) ;  /* 0xffffffc400487947 */ /* 0x000fea000383ffff */
.L_x_101:
[----:B------:R-:W-:Y:S01]  /*5bd0*/  BSSY B1, `(.L_x_133) ;  /* 0x0000006000017945 */ /* 0x000fe20003800000 */
[----:B------:R-:W-:-:S07]  /*5be0*/  IMAD.MOV.U32 R15, RZ, RZ, -0x1 ;  /* 0xffffffffff0f7424 */ /* 0x000fce00078e00ff */
[----:B-----5:R-:W-:Y:S05]  /*5bf0*/  WARPSYNC.COLLECTIVE R15, `(.L_x_134) ;  /* 0x000000000f0c7348 */ /* 0x020fea0003c00000 */
[----:B------:R-:W-:Y:S02]  /*5c00*/  ELECT P6, UR62, PT ;  /* 0x00000000003e782f */ /* 0x000fe400038c0000 */
[----:B------:R-:W-:Y:S01]  /*5c10*/  MOV R14, UR62 ;  /* 0x0000003e000e7c02 */ /* 0x000fe20008000f00 */
[----:B-----5:R-:W-:Y:S10]  /*5c20*/  ENDCOLLECTIVE ;  /* 0x000000000000791b */ /* 0x020ff40003800000 */
.L_x_134:
[----:B------:R-:W-:Y:S05]  /*5c30*/  BSYNC B1 ;  /* 0x0000000000017941 */ /* 0x000fea0003800000 */
.L_x_133:
[----:B------:R-:W-:Y:S05]  /*5c40*/  BRA `(.L_x_135) ;  /* 0xffffffe800a07947 */ /* 0x000fea000383ffff */
.L_x_104:
[----:B0-----:R0:W1:Y:S02]  /*5c50*/  SYNCS.PHASECHK.TRANS64.TRYWAIT P1, [R10+URZ+0x70], R5 ;  /* 0x000070050a0075a7 */ /* 0x001064000802017f */
[----:B-1----:R-:W-:Y:S05]  /*5c60*/  @!P1 NANOSLEEP.SYNCS 0x989680 ;  /* 0x009896800000995d */ /* 0x002fea0003900000 */
[----:B------:R-:W1:Y:S02]  /*5c70*/  @!P1 SYNCS.PHASECHK.TRANS64 P1, [R10+URZ+0x70], R5 ;  /* 0x000070050a0095a7 */ /* 0x000e64000802007f */
[----:B-1----:R-:W-:Y:S05]  /*5c80*/  @!P1 BRA `(.L_x_104) ;  /* 0xfffffffc00f09947 */ /* 0x002fea000383ffff */
[----:B------:R-:W-:Y:S05]  /*5c90*/  BRA `(.L_x_136) ;  /* 0xffffffe800d47947 */ /* 0x000fea000383ffff */
.L_x_113:
[----:B------:R-:W-:Y:S01]  /*5ca0*/  BSSY B0, `(.L_x_137) ;  /* 0x0000006000007945 */ /* 0x000fe20003800000 */
[----:B------:R-:W-:-:S07]  /*5cb0*/  IMAD.MOV.U32 R15, RZ, RZ, -0x1 ;  /* 0xffffffffff0f7424 */ /* 0x000fce00078e00ff */
[----:B-----5:R-:W-:Y:S05]  /*5cc0*/  WARPSYNC.COLLECTIVE R15, `(.L_x_138) ;  /* 0x000000000f0c7348 */ /* 0x020fea0003c00000 */
[----:B------:R-:W-:Y:S02]  /*5cd0*/  ELECT P6, UR62, PT ;  /* 0x00000000003e782f */ /* 0x000fe400038c0000 */
[----:B------:R-:W-:Y:S01]  /*5ce0*/  MOV R14, UR62 ;  /* 0x0000003e000e7c02 */ /* 0x000fe20008000f00 */
[----:B-----5:R-:W-:Y:S10]  /*5cf0*/  ENDCOLLECTIVE ;  /* 0x000000000000791b */ /* 0x020ff40003800000 */
.L_x_138:
[----:B------:R-:W-:Y:S05]  /*5d00*/  BSYNC B0 ;  /* 0x0000000000007941 */ /* 0x000fea0003800000 */
.L_x_137:
[----:B------:R-:W-:Y:S05]  /*5d10*/  BRA `(.L_x_139) ;  /* 0xfffffff4003c7947 */ /* 0x000fea000383ffff */
.L_x_117:
[----:B0-----:R0:W1:Y:S02]  /*5d20*/  SYNCS.PHASECHK.TRANS64.TRYWAIT P0, [R9+URZ], R4 ;  /* 0x00000004090075a7 */ /* 0x001064000800017f */
[----:B-1----:R-:W-:Y:S05]  /*5d30*/  @!P0 NANOSLEEP.SYNCS 0x989680 ;  /* 0x009896800000895d */ /* 0x002fea0003900000 */
[----:B------:R-:W1:Y:S02]  /*5d40*/  @!P0 SYNCS.PHASECHK.TRANS64 P0, [R9+URZ], R4 ;  /* 0x00000004090085a7 */ /* 0x000e64000800007f */
[----:B-1----:R-:W-:Y:S05]  /*5d50*/  @!P0 BRA `(.L_x_117) ;  /* 0xfffffffc00f08947 */ /* 0x002fea000383ffff */
[----:B------:R-:W-:Y:S05]  /*5d60*/  BRA `(.L_x_140) ;  /* 0xfffffff4007c7947 */ /* 0x000fea000383ffff */
.L_x_118:
[----:B0-----:R0:W1:Y:S02]  /*5d70*/  SYNCS.PHASECHK.TRANS64.TRYWAIT P0, [R8+URZ], R5 ;  /* 0x00000005080075a7 */ /* 0x001064000800017f */
[----:B-1----:R-:W-:Y:S05]  /*5d80*/  @!P0 NANOSLEEP.SYNCS 0x989680 ;  /* 0x009896800000895d */ /* 0x002fea0003900000 */
[----:B------:R-:W1:Y:S02]  /*5d90*/  @!P0 SYNCS.PHASECHK.TRANS64 P0, [R8+URZ], R5 ;  /* 0x00000005080085a7 */ /* 0x000e64000800007f */
[----:B-1----:R-:W-:Y:S05]  /*5da0*/  @!P0 BRA `(.L_x_118) ;  /* 0xfffffffc00f08947 */ /* 0x002fea000383ffff */
[----:B------:R-:W-:Y:S05]  /*5db0*/  BRA `(.L_x_141) ;  /* 0xfffffff4008c7947 */ /* 0x000fea000383ffff */
.L_x_119:
[----:B0-----:R0:W1:Y:S02]  /*5dc0*/  SYNCS.PHASECHK.TRANS64.TRYWAIT P0, [R9+URZ], R4 ;  /* 0x00000004090075a7 */ /* 0x001064000800017f */
[----:B-1----:R-:W-:Y:S05]  /*5dd0*/  @!P0 NANOSLEEP.SYNCS 0x989680 ;  /* 0x009896800000895d */ /* 0x002fea0003900000 */
[----:B------:R-:W1:Y:S02]  /*5de0*/  @!P0 SYNCS.PHASECHK.TRANS64 P0, [R9+URZ], R4 ;  /* 0x00000004090085a7 */ /* 0x000e64000800007f */
[----:B-1----:R-:W-:Y:S05]  /*5df0*/  @!P0 BRA `(.L_x_119) ;  /* 0xfffffffc00f08947 */ /* 0x002fea000383ffff */
[----:B------:R-:W-:Y:S05]  /*5e00*/  BRA `(.L_x_142) ;  /* 0xfffffff4009c7947 */ /* 0x000fea000383ffff */
.L_x_120:
[----:B0-----:R0:W1:Y:S02]  /*5e10*/  SYNCS.PHASECHK.TRANS64.TRYWAIT P0, [R8+URZ], R5 ;  /* 0x00000005080075a7 */ /* 0x001064000800017f */
[----:B-1----:R-:W-:Y:S05]  /*5e20*/  @!P0 NANOSLEEP.SYNCS 0x989680 ;  /* 0x009896800000895d */ /* 0x002fea0003900000 */
[----:B------:R-:W1:Y:S02]  /*5e30*/  @!P0 SYNCS.PHASECHK.TRANS64 P0, [R8+URZ], R5 ;  /* 0x00000005080085a7 */ /* 0x000e64000800007f */
[----:B-1----:R-:W-:Y:S05]  /*5e40*/  @!P0 BRA `(.L_x_120) ;  /* 0xfffffffc00f08947 */ /* 0x002fea000383ffff */
[----:B------:R-:W-:Y:S05]  /*5e50*/  BRA `(.L_x_143) ;  /* 0xfffffff400ac7947 */ /* 0x000fea000383ffff */
.L_x_121:
[----:B0-----:R0:W1:Y:S02]  /*5e60*/  SYNCS.PHASECHK.TRANS64.TRYWAIT P0, [R9+URZ], R4 ;  /* 0x00000004090075a7 */ /* 0x001064000800017f */
[----:B-1----:R-:W-:Y:S05]  /*5e70*/  @!P0 NANOSLEEP.SYNCS 0x989680 ;  /* 0x009896800000895d */ /* 0x002fea0003900000 */
[----:B------:R-:W1:Y:S02]  /*5e80*/  @!P0 SYNCS.PHASECHK.TRANS64 P0, [R9+URZ], R4 ;  /* 0x00000004090085a7 */ /* 0x000e64000800007f */
[----:B-1----:R-:W-:Y:S05]  /*5e90*/  @!P0 BRA `(.L_x_121) ;  /* 0xfffffffc00f08947 */ /* 0x002fea000383ffff */
[----:B------:R-:W-:Y:S05]  /*5ea0*/  BRA `(.L_x_144) ;  /* 0xfffffff400bc7947 */ /* 0x000fea000383ffff */
.L_x_122:
[----:B0-----:R0:W1:Y:S02]  /*5eb0*/  SYNCS.PHASECHK.TRANS64.TRYWAIT P0, [R8+URZ], R5 ;  /* 0x00000005080075a7 */ /* 0x001064000800017f */
[----:B-1----:R-:W-:Y:S05]  /*5ec0*/  @!P0 NANOSLEEP.SYNCS 0x989680 ;  /* 0x009896800000895d */ /* 0x002fea0003900000 */
[----:B------:R-:W1:Y:S02]  /*5ed0*/  @!P0 SYNCS.PHASECHK.TRANS64 P0, [R8+URZ], R5 ;  /* 0x00000005080085a7 */ /* 0x000e64000800007f */
[----:B-1----:R-:W-:Y:S05]  /*5ee0*/  @!P0 BRA `(.L_x_122) ;  /* 0xfffffffc00f08947 */ /* 0x002fea000383ffff */
[----:B------:R-:W-:Y:S05]  /*5ef0*/  BRA `(.L_x_145) ;  /* 0xfffffff400cc7947 */ /* 0x000fea000383ffff */
.L_x_123:
[----:B0-----:R0:W1:Y:S02]  /*5f00*/  SYNCS.PHASECHK.TRANS64.TRYWAIT P0, [R9+URZ], R4 ;  /* 0x00000004090075a7 */ /* 0x001064000800017f */
[----:B-1----:R-:W-:Y:S05]  /*5f10*/  @!P0 NANOSLEEP.SYNCS 0x989680 ;  /* 0x009896800000895d */ /* 0x002fea0003900000 */
[----:B------:R-:W1:Y:S02]  /*5f20*/  @!P0 SYNCS.PHASECHK.TRANS64 P0, [R9+URZ], R4 ;  /* 0x00000004090085a7 */ /* 0x000e64000800007f */
[----:B-1----:R-:W-:Y:S05]  /*5f30*/  @!P0 BRA `(.L_x_123) ;  /* 0xfffffffc00f08947 */ /* 0x002fea000383ffff */
[----:B------:R-:W-:Y:S05]  /*5f40*/  BRA `(.L_x_146) ;  /* 0xfffffff400dc7947 */ /* 0x000fea000383ffff */
.L_x_124:
[----:B0-----:R0:W1:Y:S02]  /*5f50*/  SYNCS.PHASECHK.TRANS64.TRYWAIT P0, [R8+URZ], R5 ;  /* 0x00000005080075a7 */ /* 0x001064000800017f */
[----:B-1----:R-:W-:Y:S05]  /*5f60*/  @!P0 NANOSLEEP.SYNCS 0x989680 ;  /* 0x009896800000895d */ /* 0x002fea0003900000 */
[----:B------:R-:W1:Y:S02]  /*5f70*/  @!P0 SYNCS.PHASECHK.TRANS64 P0, [R8+URZ], R5 ;  /* 0x00000005080085a7 */ /* 0x000e64000800007f */
[----:B-1----:R-:W-:Y:S05]  /*5f80*/  @!P0 BRA `(.L_x_124) ;  /* 0xfffffffc00f08947 */ /* 0x002fea000383ffff */
[----:B------:R-:W-:Y:S05]  /*5f90*/  BRA `(.L_x_147) ;  /* 0xfffffff400ec7947 */ /* 0x000fea000383ffff */
.L_x_125:
[----:B0-----:R0:W1:Y:S02]  /*5fa0*/  SYNCS.PHASECHK.TRANS64.TRYWAIT P0, [R9+URZ], R4 ;  /* 0x00000004090075a7 */ /* 0x001064000800017f */
[----:B-1----:R-:W-:Y:S05]  /*5fb0*/  @!P0 NANOSLEEP.SYNCS 0x989680 ;  /* 0x009896800000895d */ /* 0x002fea0003900000 */
[----:B------:R-:W1:Y:S02]  /*5fc0*/  @!P0 SYNCS.PHASECHK.TRANS64 P0, [R9+URZ], R4 ;  /* 0x00000004090085a7 */ /* 0x000e64000800007f */
[----:B-1----:R-:W-:Y:S05]  /*5fd0*/  @!P0 BRA `(.L_x_125) ;  /* 0xfffffffc00f08947 */ /* 0x002fea000383ffff */
[----:B------:R-:W-:Y:S05]  /*5fe0*/  BRA `(.L_x_148) ;  /* 0xfffffff400fc7947 */ /* 0x000fea000383ffff */
.L_x_126:
[----:B0-----:R0:W1:Y:S02]  /*5ff0*/  SYNCS.PHASECHK.TRANS64.TRYWAIT P0, [R8+URZ], R5 ;  /* 0x00000005080075a7 */ /* 0x001064000800017f */
[----:B-1----:R-:W-:Y:S05]  /*6000*/  @!P0 NANOSLEEP.SYNCS 0x989680 ;  /* 0x009896800000895d */ /* 0x002fea0003900000 */
[----:B------:R-:W1:Y:S02]  /*6010*/  @!P0 SYNCS.PHASECHK.TRANS64 P0, [R8+URZ], R5 ;  /* 0x00000005080085a7 */ /* 0x000e64000800007f */
[----:B-1----:R-:W-:Y:S05]  /*6020*/  @!P0 BRA `(.L_x_126) ;  /* 0xfffffffc00f08947 */ /* 0x002fea000383ffff */
[----:B------:R-:W-:Y:S05]  /*6030*/  BRA `(.L_x_149) ;  /* 0xfffffff8000c7947 */ /* 0x000fea000383ffff */
.L_x_127:
[----:B0-----:R0:W1:Y:S02]  /*6040*/  SYNCS.PHASECHK.TRANS64.TRYWAIT P0, [R9+URZ], R4 ;  /* 0x00000004090075a7 */ /* 0x001064000800017f */
[----:B-1----:R-:W-:Y:S05]  /*6050*/  @!P0 NANOSLEEP.SYNCS 0x989680 ;  /* 0x009896800000895d */ /* 0x002fea0003900000 */
[----:B------:R-:W1:Y:S02]  /*6060*/  @!P0 SYNCS.PHASECHK.TRANS64 P0, [R9+URZ], R4 ;  /* 0x00000004090085a7 */ /* 0x000e64000800007f */
[----:B-1----:R-:W-:Y:S05]  /*6070*/  @!P0 BRA `(.L_x_127) ;  /* 0xfffffffc00f08947 */ /* 0x002fea000383ffff */
[----:B------:R-:W-:Y:S05]  /*6080*/  BRA `(.L_x_150) ;  /* 0xfffffff8001c7947 */ /* 0x000fea000383ffff */
.L_x_128:
[----:B0-----:R0:W1:Y:S02]  /*6090*/  SYNCS.PHASECHK.TRANS64.TRYWAIT P0, [R8+URZ], R5 ;  /* 0x00000005080075a7 */ /* 0x001064000800017f */
[----:B-1----:R-:W-:Y:S05]  /*60a0*/  @!P0 NANOSLEEP.SYNCS 0x989680 ;  /* 0x009896800000895d */ /* 0x002fea0003900000 */
[----:B------:R-:W1:Y:S02]  /*60b0*/  @!P0 SYNCS.PHASECHK.TRANS64 P0, [R8+URZ], R5 ;  /* 0x00000005080085a7 */ /* 0x000e64000800007f */
[----:B-1----:R-:W-:Y:S05]  /*60c0*/  @!P0 BRA `(.L_x_128) ;  /* 0xfffffffc00f08947 */ /* 0x002fea000383ffff */
[----:B------:R-:W-:Y:S05]  /*60d0*/  BRA `(.L_x_151) ;  /* 0xfffffff8002c7947 */ /* 0x000fea000383ffff */
.L_x_129:
[----:B-1----:R1:W2:Y:S02]  /*60e0*/  SYNCS.PHASECHK.TRANS64.TRYWAIT P0, [R11+URZ], R6 ;  /* 0x000000060b0075a7 */ /* 0x0022a4000800017f */
[----:B--2---:R-:W-:Y:S05]  /*60f0*/  @!P0 NANOSLEEP.SYNCS 0x989680 ;  /* 0x009896800000895d */ /* 0x004fea0003900000 */
[----:B------:R-:W2:Y:S02]  /*6100*/  @!P0 SYNCS.PHASECHK.TRANS64 P0, [R11+URZ], R6 ;  /* 0x000000060b0085a7 */ /* 0x000ea4000800007f */
[----:B--2---:R-:W-:Y:S05]  /*6110*/  @!P0 BRA `(.L_x_129) ;  /* 0xfffffffc00f08947 */ /* 0x004fea000383ffff */
[----:B------:R-:W-:Y:S05]  /*6120*/  BRA `(.L_x_152) ;  /* 0xfffffff800347947 */ /* 0x000fea000383ffff */
.L_x_153:
[----:B------:R-:W-:-:S00]  /*6130*/  BRA `(.L_x_153) ;  /* 0xfffffffc00fc7947 */ /* 0x000fc0000383ffff */
[----:B------:R-:W-:-:S00]  /*6140*/  NOP ;  /* 0x0000000000007918 */ /* 0x000fc00000000000 */
        /* <DEDUP_REMOVED lines=11> */
.L_x_154:


//--------------------- .nv.global.init           --------------------------
	.section	.nv.global.init,"aw",@progbits
.nv.global.init:
	.type		$str$22,@object
	.size		$str$22,($str$23 - $str$22)
$str$22:
        /*0000*/ 	.byte	0x6b, 0x5f, 0x74, 0x69, 0x6c, 0x65, 0x5f, 0x63, 0x6f, 0x75, 0x6e, 0x74, 0x20, 0x3e, 0x3d, 0x20
        /*0010*/ 	.byte	0x31, 0x00
	.type		$str$23,@object
	.size		$str$23,(__unnamed_1 - $str$23)
$str$23:
        /*0012*/ 	.byte	0x2f, 0x74, 0x6d, 0x70, 0x2f, 0x63, 0x75, 0x74, 0x6c, 0x61, 0x73, 0x73, 0x5f, 0x73, 0x77, 0x65
        /*0022*/ 	.byte	0x65, 0x70, 0x5f, 0x73, 0x72, 0x63, 0x2f, 0x69, 0x6e, 0x63, 0x6c, 0x75, 0x64, 0x65, 0x2f, 0x63
        /*0032*/ 	.byte	0x75, 0x74, 0x6c, 0x61, 0x73, 0x73, 0x2f, 0x67, 0x65, 0x6d, 0x6d, 0x2f, 0x63, 0x6f, 0x6c, 0x6c
        /*0042*/ 	.byte	0x65, 0x63, 0x74, 0x69, 0x76, 0x65, 0x2f, 0x73, 0x6d, 0x39, 0x30, 0x5f, 0x6d, 0x6d, 0x61, 0x5f
        /*0052*/ 	.byte	0x74, 0x6d, 0x61, 0x5f, 0x67, 0x6d, 0x6d, 0x61, 0x5f, 0x73, 0x73, 0x5f, 0x77, 0x61, 0x72, 0x70
        /*0062*/ 	.byte	0x73, 0x70, 0x65, 0x63, 0x69, 0x61, 0x6c, 0x69, 0x7a, 0x65, 0x64, 0x2e, 0x68, 0x70, 0x70, 0x00
	.type		__unnamed_1,@object
	.size		__unnamed_1,(.L_0 - __unnamed_1)
__unnamed_1:
        /*0072*/ 	.byte	0x76, 0x6f, 0x69, 0x64, 0x20, 0x63, 0x75, 0x74, 0x6c, 0x61, 0x73, 0x73, 0x3a, 0x3a, 0x67, 0x65
        /* <DEDUP_REMOVED lines=174> */
        /*0b62*/ 	.byte	0x65, 0x3a, 0x3a, 0x69, 0x64, 0x65, 0x6e, 0x74, 0x69, 0x74, 0x79, 0x5d, 0x00
.L_0:


//--------------------- .nv.shared._ZN7cutlass13device_kernelINS_4gemm6kernel13GemmUniversalIN4cute5tupleIJiiiiEEENS1_10collective13CollectiveMmaINS1_34MainloopSm90TmaGmmaWarpSpecializedILi14ENS5_IJNS4_1CILi1EEESB_SB_EEENS1_32KernelTmaWarpSpecializedPingpongEEENS5_IJNSA_ILi64EEESF_NSA_ILi32EEEEEEfNS5_IJlSB_lEEEfSI_NS4_8TiledMMAINS4_8MMA_AtomIJNS4_4SM904GMMA29MMA_64x64x8_F32TF32TF32_SS_TNILNSM_7ScaleInE1ELSO_1EEEEEENS4_6LayoutISC_NS5_IJNSA_ILi0EEESS_SS_EEEEENS5_IJNS4_10UnderscoreESV_SV_EEEEENS4_13SM90_TMA_LOADENS4_14ComposedLayoutINS4_7SwizzleILi3ELi4ELi3EEENS4_18smem_ptr_flag_bitsILi32EEENSR_INS5_IJNSA_ILi8EEESG_EEENS5_IJSG_SB_EEEEEEEvNS4_8identityESY_S18_vS19_EENS_8epilogue10collective6detail29Sm90TmaWarpSpecializedAdapterINS1C_15DefaultEpilogueIfSI_SI_NS1B_6thread17LinearCombinationIfLi1EffLNS1G_9ScaleType4KindE0ELNS_15FloatRoundStyleE2EfEENS1_15EpilogueDefaultEEEEEvvEEEEvNT_6ParamsE --------------------------
	.section	.nv.shared._ZN7cutlass13device_kernelINS_4gemm6kernel13GemmUniversalIN4cute5tupleIJiiiiEEENS1_10collective13CollectiveMmaINS1_34MainloopSm90TmaGmmaWarpSpecializedILi14ENS5_IJNS4_1CILi1EEESB_SB_EEENS1_32KernelTmaWarpSpecializedPingpongEEENS5_IJNSA_ILi64EEESF_NSA_ILi32EEEEEEfNS5_IJlSB_lEEEfSI_NS4_8TiledMMAINS4_8MMA_AtomIJNS4_4SM904GMMA29MMA_64x64x8_F32TF32TF32_SS_TNILNSM_7ScaleInE1ELSO_1EEEEEENS4_6LayoutISC_NS5_IJNSA_ILi0EEESS_SS_EEEEENS5_IJNS4_10UnderscoreESV_SV_EEEEENS4_13SM90_TMA_LOADENS4_14ComposedLayoutINS4_7SwizzleILi3ELi4ELi3EEENS4_18smem_ptr_flag_bitsILi32EEENSR_INS5_IJNSA_ILi8EEESG_EEENS5_IJSG_SB_EEEEEEEvNS4_8identityESY_S18_vS19_EENS_8epilogue10collective6detail29Sm90TmaWarpSpecializedAdapterINS1C_15DefaultEpilogueIfSI_SI_NS1B_6thread17LinearCombinationIfLi1EffLNS1G_9ScaleType4KindE0ELNS_15FloatRoundStyleE2EfEENS1_15EpilogueDefaultEEEEEvvEEEEvNT_6ParamsE,"aw",@nobits
	.sectionflags	@""
	.align	16
	.zero		1024


//--------------------- .nv.shared.reserved.0     --------------------------
	.section	.nv.shared.reserved.0,"aw",@nobits
	.weak		__nv_reservedSMEM_offset_0_alias
	.size		__nv_reservedSMEM_offset_0_alias, 0, 0
	.other		__nv_reservedSMEM_offset_0_alias,@"STO_CUDA_RESERVED_SHARED STV_DEFAULT"
__nv_reservedSMEM_offset_0_alias:
	.zero		0


//--------------------- .nv.global                --------------------------
	.section	.nv.global,"aw",@nobits
.nv.global:
	.type		_ZN40_INTERNAL_7331415f_4_k_cu_0ddddc5d_276864cute1_E,@object
	.size		_ZN40_INTERNAL_7331415f_4_k_cu_0ddddc5d_276864cute1_E,(_ZN40_INTERNAL_7331415f_4_k_cu_0ddddc5d_276864cuda3std3__45__cpo6cbeginE - _ZN40_INTERNAL_7331415f_4_k_cu_0ddddc5d_276864cute1_E)
_ZN40_INTERNAL_7331415f_4_k_cu_0ddddc5d_276864cute1_E:
	.zero		1
	.type		_ZN40_INTERNAL_7331415f_4_k_cu_0ddddc5d_276864cuda3std3__45__cpo6cbeginE,@object
	.size		_ZN40_INTERNAL_7331415f_4_k_cu_0ddddc5d_276864cuda3std3__45__cpo6cbeginE,(_ZN40_INTERNAL_7331415f_4_k_cu_0ddddc5d_276864cuda3std3__48in_placeE - _ZN40_INTERNAL_7331415f_4_k_cu_0ddddc5d_276864cuda3std3__45__cpo6cbeginE)
_ZN40_INTERNAL_7331415f_4_k_cu_0ddddc5d_276864cuda3std3__45__cpo6cbeginE:
	.zero		1
	.type		_ZN40_INTERNAL_7331415f_4_k_cu_0ddddc5d_276864cuda3std3__48in_placeE,@object
	.size		_ZN40_INTERNAL_7331415f_4_k_cu_0ddddc5d_276864cuda3std3__48in_placeE,(_ZN40_INTERNAL_7331415f_4_k_cu_0ddddc5d_276864cuda3std6ranges3__45__cpo9iter_moveE - _ZN40_INTERNAL_7331415f_4_k_cu_0ddddc5d_276864cuda3std3__48in_placeE)
_ZN40_INTERNAL_7331415f_4_k_cu_0ddddc5d_276864cuda3std3__48in_placeE:
	.zero		1
	.type		_ZN40_INTERNAL_7331415f_4_k_cu_0ddddc5d_276864cuda3std6ranges3__45__cpo9iter_moveE,@object
	.size		_ZN40_INTERNAL_7331415f_4_k_cu_0ddddc5d_276864cuda3std6ranges3__45__cpo9iter_moveE,(_ZN40_INTERNAL_7331415f_4_k_cu_0ddddc5d_276864cuda3std3__45__cpo5beginE - _ZN40_INTERNAL_7331415f_4_k_cu_0ddddc5d_276864cuda3std6ranges3__45__cpo9iter_moveE)
_ZN40_INTERNAL_7331415f_4_k_cu_0ddddc5d_276864cuda3std6ranges3__45__cpo9iter_moveE:
	.zero		1
	.type		_ZN40_INTERNAL_7331415f_4_k_cu_0ddddc5d_276864cuda3std3__45__cpo5beginE,@object
	.size		_ZN40_INTERNAL_7331415f_4_k_cu_0ddddc5d_276864cuda3std3__45__cpo5beginE,(_ZN40_INTERNAL_7331415f_4_k_cu_0ddddc5d_276864cuda3std3__442_GLOBAL__N__7331415f_4_k_cu_0ddddc5d_276866ignoreE - _ZN40_INTERNAL_7331415f_4_k_cu_0ddddc5d_276864cuda3std3__45__cpo5beginE)
_ZN40_INTERNAL_7331415f_4_k_cu_0ddddc5d_276864cuda3std3__45__cpo5beginE:
	.zero		1
	.type		_ZN40_INTERNAL_7331415f_4_k_cu_0ddddc5d_276864cuda3std3__442_GLOBAL__N__7331415f_4_k_cu_0ddddc5d_276866ignoreE,@object
	.size		_ZN40_INTERNAL_7331415f_4_k_cu_0ddddc5d_276864cuda3std3__442_GLOBAL__N__7331415f_4_k_cu_0ddddc5d_276866ignoreE,(_ZN40_INTERNAL_7331415f_4_k_cu_0ddddc5d_276864cute7productE - _ZN40_INTERNAL_7331415f_4_k_cu_0ddddc5d_276864cuda3std3__442_GLOBAL__N__7331415f_4_k_cu_0ddddc5d_276866ignoreE)
_ZN40_INTERNAL_7331415f_4_k_cu_0ddddc5d_276864cuda3std3__442_GLOBAL__N__7331415f_4_k_cu_0ddddc5d_276866ignoreE:
	.zero		1
	.type		_ZN40_INTERNAL_7331415f_4_k_cu_0ddddc5d_276864cute7productE,@object
	.size		_ZN40_INTERNAL_7331415f_4_k_cu_0ddddc5d_276864cute7productE,(_ZN40_INTERNAL_7331415f_4_k_cu_0ddddc5d_276864cuda3std3__45__cpo3endE - _ZN40_INTERNAL_7331415f_4_k_cu_0ddddc5d_276864cute7productE)
_ZN40_INTERNAL_7331415f_4_k_cu_0ddddc5d_276864cute7productE:
	.zero		1
	.type		_ZN40_INTERNAL_7331415f_4_k_cu_0ddddc5d_276864cuda3std3__45__cpo3endE,@object
	.size		_ZN40_INTERNAL_7331415f_4_k_cu_0ddddc5d_276864cuda3std3__45__cpo3endE,(_ZN40_INTERNAL_7331415f_4_k_cu_0ddddc5d_276864cuda3std3__419piecewise_constructE - _ZN40_INTERNAL_7331415f_4_k_cu_0ddddc5d_276864cuda3std3__45__cpo3endE)
_ZN40_INTERNAL_7331415f_4_k_cu_0ddddc5d_276864cuda3std3__45__cpo3endE:
	.zero		1
	.type		_ZN40_INTERNAL_7331415f_4_k_cu_0ddddc5d_276864cuda3std3__419piecewise_constructE,@object
	.size		_ZN40_INTERNAL_7331415f_4_k_cu_0ddddc5d_276864cuda3std3__419piecewise_constructE,(_ZN40_INTERNAL_7331415f_4_k_cu_0ddddc5d_276864cuda3std3__45__cpo4cendE - _ZN40_INTERNAL_7331415f_4_k_cu_0ddddc5d_276864cuda3std3__419piecewise_constructE)
_ZN40_INTERNAL_7331415f_4_k_cu_0ddddc5d_276864cuda3std3__419piecewise_constructE:
	.zero		1
	.type		_ZN40_INTERNAL_7331415f_4_k_cu_0ddddc5d_276864cuda3std3__45__cpo4cendE,@object
	.size		_ZN40_INTERNAL_7331415f_4_k_cu_0ddddc5d_276864cuda3std3__45__cpo4cendE,(_ZN40_INTERNAL_7331415f_4_k_cu_0ddddc5d_276864cuda3std6ranges3__45__cpo4swapE - _ZN40_INTERNAL_7331415f_4_k_cu_0ddddc5d_276864cuda3std3__45__cpo4cendE)
_ZN40_INTERNAL_7331415f_4_k_cu_0ddddc5d_276864cuda3std3__45__cpo4cendE:
	.zero		1
	.type		_ZN40_INTERNAL_7331415f_4_k_cu_0ddddc5d_276864cuda3std6ranges3__45__cpo4swapE,@object
	.size		_ZN40_INTERNAL_7331415f_4_k_cu_0ddddc5d_276864cuda3std6ranges3__45__cpo4swapE,(.L_8 - _ZN40_INTERNAL_7331415f_4_k_cu_0ddddc5d_276864cuda3std6ranges3__45__cpo4swapE)
_ZN40_INTERNAL_7331415f_4_k_cu_0ddddc5d_276864cuda3std6ranges3__45__cpo4swapE:
	.zero		1
.L_8:


//--------------------- .nv.constant0._ZN7cutlass13device_kernelINS_4gemm6kernel13GemmUniversalIN4cute5tupleIJiiiiEEENS1_10collective13CollectiveMmaINS1_34MainloopSm90TmaGmmaWarpSpecializedILi14ENS5_IJNS4_1CILi1EEESB_SB_EEENS1_32KernelTmaWarpSpecializedPingpongEEENS5_IJNSA_ILi64EEESF_NSA_ILi32EEEEEEfNS5_IJlSB_lEEEfSI_NS4_8TiledMMAINS4_8MMA_AtomIJNS4_4SM904GMMA29MMA_64x64x8_F32TF32TF32_SS_TNILNSM_7ScaleInE1ELSO_1EEEEEENS4_6LayoutISC_NS5_IJNSA_ILi0EEESS_SS_EEEEENS5_IJNS4_10UnderscoreESV_SV_EEEEENS4_13SM90_TMA_LOADENS4_14ComposedLayoutINS4_7SwizzleILi3ELi4ELi3EEENS4_18smem_ptr_flag_bitsILi32EEENSR_INS5_IJNSA_ILi8EEESG_EEENS5_IJSG_SB_EEEEEEEvNS4_8identityESY_S18_vS19_EENS_8epilogue10collective6detail29Sm90TmaWarpSpecializedAdapterINS1C_15DefaultEpilogueIfSI_SI_NS1B_6thread17LinearCombinationIfLi1EffLNS1G_9ScaleType4KindE0ELNS_15FloatRoundStyleE2EfEENS1_15EpilogueDefaultEEEEEvvEEEEvNT_6ParamsE --------------------------
	.section	.nv.constant0._ZN7cutlass13device_kernelINS_4gemm6kernel13GemmUniversalIN4cute5tupleIJiiiiEEENS1_10collective13CollectiveMmaINS1_34MainloopSm90TmaGmmaWarpSpecializedILi14ENS5_IJNS4_1CILi1EEESB_SB_EEENS1_32KernelTmaWarpSpecializedPingpongEEENS5_IJNSA_ILi64EEESF_NSA_ILi32EEEEEEfNS5_IJlSB_lEEEfSI_NS4_8TiledMMAINS4_8MMA_AtomIJNS4_4SM904GMMA29MMA_64x64x8_F32TF32TF32_SS_TNILNSM_7ScaleInE1ELSO_1EEEEEENS4_6LayoutISC_NS5_IJNSA_ILi0EEESS_SS_EEEEENS5_IJNS4_10UnderscoreESV_SV_EEEEENS4_13SM90_TMA_LOADENS4_14ComposedLayoutINS4_7SwizzleILi3ELi4ELi3EEENS4_18smem_ptr_flag_bitsILi32EEENSR_INS5_IJNSA_ILi8EEESG_EEENS5_IJSG_SB_EEEEEEEvNS4_8identityESY_S18_vS19_EENS_8epilogue10collective6detail29Sm90TmaWarpSpecializedAdapterINS1C_15DefaultEpilogueIfSI_SI_NS1B_6thread17LinearCombinationIfLi1EffLNS1G_9ScaleType4KindE0ELNS_15FloatRoundStyleE2EfEENS1_15EpilogueDefaultEEEEEvvEEEEvNT_6ParamsE,"a",@progbits
	.sectionflags	@""
	.align	4
.nv.constant0._ZN7cutlass13device_kernelINS_4gemm6kernel13GemmUniversalIN4cute5tupleIJiiiiEEENS1_10collective13CollectiveMmaINS1_34MainloopSm90TmaGmmaWarpSpecializedILi14ENS5_IJNS4_1CILi1EEESB_SB_EEENS1_32KernelTmaWarpSpecializedPingpongEEENS5_IJNSA_ILi64EEESF_NSA_ILi32EEEEEEfNS5_IJlSB_lEEEfSI_NS4_8TiledMMAINS4_8MMA_AtomIJNS4_4SM904GMMA29MMA_64x64x8_F32TF32TF32_SS_TNILNSM_7ScaleInE1ELSO_1EEEEEENS4_6LayoutISC_NS5_IJNSA_ILi0EEESS_SS_EEEEENS5_IJNS4_10UnderscoreESV_SV_EEEEENS4_13SM90_TMA_LOADENS4_14ComposedLayoutINS4_7SwizzleILi3ELi4ELi3EEENS4_18smem_ptr_flag_bitsILi32EEENSR_INS5_IJNSA_ILi8EEESG_EEENS5_IJSG_SB_EEEEEEEvNS4_8identityESY_S18_vS19_EENS_8epilogue10collective6detail29Sm90TmaWarpSpecializedAdapterINS1C_15DefaultEpilogueIfSI_SI_NS1B_6thread17LinearCombinationIfLi1EffLNS1G_9ScaleType4KindE0ELNS_15FloatRoundStyleE2EfEENS1_15EpilogueDefaultEEEEEvvEEEEvNT_6ParamsE:
	.zero		1664


//--------------------- SYMBOLS --------------------------

	.type		.nv.reservedSmem.offset0,@object
	.size		.nv.reservedSmem.offset0,0x4
	.type		__assertfail,@function
